//
// Generated by NVIDIA NVVM Compiler
//
// Compiler Build ID: CL-36424714
// Cuda compilation tools, release 13.0, V13.0.88
// Based on NVVM 20.0.0
//

.version 9.0
.target sm_100
.address_size 64

	// .globl	_Z15partitionPhase1PiS_S_S_S_ii

.visible .entry _Z15partitionPhase1PiS_S_S_S_ii(
	.param .u64 .ptr .align 1 _Z15partitionPhase1PiS_S_S_S_ii_param_0,
	.param .u64 .ptr .align 1 _Z15partitionPhase1PiS_S_S_S_ii_param_1,
	.param .u64 .ptr .align 1 _Z15partitionPhase1PiS_S_S_S_ii_param_2,
	.param .u64 .ptr .align 1 _Z15partitionPhase1PiS_S_S_S_ii_param_3,
	.param .u64 .ptr .align 1 _Z15partitionPhase1PiS_S_S_S_ii_param_4,
	.param .u32 _Z15partitionPhase1PiS_S_S_S_ii_param_5,
	.param .u32 _Z15partitionPhase1PiS_S_S_S_ii_param_6
)
{
	.reg .pred 	%p<11>;
	.reg .b32 	%r<101>;
	.reg .b64 	%rd<39>;

	ld.param.u64 	%rd8, [_Z15partitionPhase1PiS_S_S_S_ii_param_0];
	ld.param.u64 	%rd9, [_Z15partitionPhase1PiS_S_S_S_ii_param_1];
	ld.param.u64 	%rd10, [_Z15partitionPhase1PiS_S_S_S_ii_param_2];
	ld.param.u64 	%rd6, [_Z15partitionPhase1PiS_S_S_S_ii_param_3];
	ld.param.u64 	%rd7, [_Z15partitionPhase1PiS_S_S_S_ii_param_4];
	ld.param.u32 	%r54, [_Z15partitionPhase1PiS_S_S_S_ii_param_5];
	ld.param.u32 	%r52, [_Z15partitionPhase1PiS_S_S_S_ii_param_6];
	cvta.to.global.u64 	%rd1, %rd9;
	cvta.to.global.u64 	%rd2, %rd10;
	cvta.to.global.u64 	%rd3, %rd8;
	mov.u32 	%r1, %tid.x;
	add.s32 	%r55, %r54, 3;
	shr.s32 	%r56, %r55, 31;
	shr.u32 	%r57, %r56, 30;
	add.s32 	%r58, %r55, %r57;
	shr.s32 	%r59, %r58, 2;
	mul.lo.s32 	%r2, %r59, %r1;
	add.s32 	%r60, %r2, %r59;
	min.s32 	%r3, %r60, %r54;
	setp.ge.s32 	%p1, %r2, %r3;
	mov.b32 	%r79, 0;
	mov.u32 	%r78, %r79;
	@%p1 bra 	$L__BB0_22;
	sub.s32 	%r4, %r3, %r2;
	and.b32  	%r5, %r4, 3;
	sub.s32 	%r63, %r2, %r3;
	setp.gt.u32 	%p2, %r63, -4;
	mov.b32 	%r78, 0;
	mov.u32 	%r90, %r2;
	mov.u32 	%r79, %r78;
	@%p2 bra 	$L__BB0_16;
	add.s64 	%rd4, %rd3, 8;
	and.b32  	%r65, %r4, -4;
	neg.s32 	%r76, %r65;
	mov.b32 	%r78, 0;
	mov.u32 	%r90, %r2;
$L__BB0_3:
	mul.wide.s32 	%rd11, %r90, 4;
	add.s64 	%rd5, %rd4, %rd11;
	ld.global.u32 	%r11, [%rd5+-8];
	setp.ge.s32 	%p3, %r11, %r52;
	@%p3 bra 	$L__BB0_5;
	add.s32 	%r82, %r79, 1;
	add.s32 	%r67, %r79, %r2;
	mul.wide.s32 	%rd14, %r67, 4;
	add.s64 	%rd15, %rd1, %rd14;
	st.global.u32 	[%rd15], %r11;
	bra.uni 	$L__BB0_6;
$L__BB0_5:
	add.s32 	%r13, %r78, 1;
	add.s32 	%r66, %r78, %r2;
	mul.wide.s32 	%rd12, %r66, 4;
	add.s64 	%rd13, %rd2, %rd12;
	st.global.u32 	[%rd13], %r11;
	mov.u32 	%r82, %r79;
	mov.u32 	%r78, %r13;
$L__BB0_6:
	ld.global.u32 	%r16, [%rd5+-4];
	setp.lt.s32 	%p4, %r16, %r52;
	@%p4 bra 	$L__BB0_8;
	add.s32 	%r83, %r78, 1;
	add.s32 	%r68, %r78, %r2;
	mul.wide.s32 	%rd16, %r68, 4;
	add.s64 	%rd17, %rd2, %rd16;
	st.global.u32 	[%rd17], %r16;
	bra.uni 	$L__BB0_9;
$L__BB0_8:
	add.s32 	%r18, %r82, 1;
	add.s32 	%r69, %r82, %r2;
	mul.wide.s32 	%rd18, %r69, 4;
	add.s64 	%rd19, %rd1, %rd18;
	st.global.u32 	[%rd19], %r16;
	mov.u32 	%r82, %r18;
	mov.u32 	%r83, %r78;
$L__BB0_9:
	ld.global.u32 	%r21, [%rd5];
	setp.lt.s32 	%p5, %r21, %r52;
	@%p5 bra 	$L__BB0_11;
	add.s32 	%r85, %r83, 1;
	add.s32 	%r70, %r83, %r2;
	mul.wide.s32 	%rd20, %r70, 4;
	add.s64 	%rd21, %rd2, %rd20;
	st.global.u32 	[%rd21], %r21;
	bra.uni 	$L__BB0_12;
$L__BB0_11:
	add.s32 	%r23, %r82, 1;
	add.s32 	%r71, %r82, %r2;
	mul.wide.s32 	%rd22, %r71, 4;
	add.s64 	%rd23, %rd1, %rd22;
	st.global.u32 	[%rd23], %r21;
	mov.u32 	%r82, %r23;
	mov.u32 	%r85, %r83;
$L__BB0_12:
	ld.global.u32 	%r26, [%rd5+4];
	setp.lt.s32 	%p6, %r26, %r52;
	@%p6 bra 	$L__BB0_14;
	add.s32 	%r78, %r85, 1;
	add.s32 	%r72, %r85, %r2;
	mul.wide.s32 	%rd24, %r72, 4;
	add.s64 	%rd25, %rd2, %rd24;
	st.global.u32 	[%rd25], %r26;
	mov.u32 	%r79, %r82;
	bra.uni 	$L__BB0_15;
$L__BB0_14:
	add.s32 	%r79, %r82, 1;
	add.s32 	%r73, %r82, %r2;
	mul.wide.s32 	%rd26, %r73, 4;
	add.s64 	%rd27, %rd1, %rd26;
	st.global.u32 	[%rd27], %r26;
	mov.u32 	%r78, %r85;
$L__BB0_15:
	add.s32 	%r90, %r90, 4;
	add.s32 	%r76, %r76, 4;
	setp.ne.s32 	%p7, %r76, 0;
	@%p7 bra 	$L__BB0_3;
$L__BB0_16:
	setp.eq.s32 	%p8, %r5, 0;
	@%p8 bra 	$L__BB0_22;
	neg.s32 	%r93, %r5;
$L__BB0_18:
	.pragma "nounroll";
	mul.wide.s32 	%rd28, %r90, 4;
	add.s64 	%rd29, %rd3, %rd28;
	ld.global.u32 	%r43, [%rd29];
	setp.lt.s32 	%p9, %r43, %r52;
	@%p9 bra 	$L__BB0_20;
	add.s32 	%r44, %r78, 1;
	add.s32 	%r74, %r78, %r2;
	mul.wide.s32 	%rd30, %r74, 4;
	add.s64 	%rd31, %rd2, %rd30;
	st.global.u32 	[%rd31], %r43;
	mov.u32 	%r78, %r44;
	bra.uni 	$L__BB0_21;
$L__BB0_20:
	add.s32 	%r45, %r79, 1;
	add.s32 	%r75, %r79, %r2;
	mul.wide.s32 	%rd32, %r75, 4;
	add.s64 	%rd33, %rd1, %rd32;
	st.global.u32 	[%rd33], %r43;
	mov.u32 	%r79, %r45;
$L__BB0_21:
	add.s32 	%r90, %r90, 1;
	add.s32 	%r93, %r93, 1;
	setp.ne.s32 	%p10, %r93, 0;
	@%p10 bra 	$L__BB0_18;
$L__BB0_22:
	cvta.to.global.u64 	%rd34, %rd6;
	cvta.to.global.u64 	%rd35, %rd7;
	mul.wide.u32 	%rd36, %r1, 4;
	add.s64 	%rd37, %rd34, %rd36;
	st.global.u32 	[%rd37], %r79;
	add.s64 	%rd38, %rd35, %rd36;
	st.global.u32 	[%rd38], %r78;
	ret;

}
	// .globl	_Z15partitionPhase2PiS_S_S_S_i
.visible .entry _Z15partitionPhase2PiS_S_S_S_i(
	.param .u64 .ptr .align 1 _Z15partitionPhase2PiS_S_S_S_i_param_0,
	.param .u64 .ptr .align 1 _Z15partitionPhase2PiS_S_S_S_i_param_1,
	.param .u64 .ptr .align 1 _Z15partitionPhase2PiS_S_S_S_i_param_2,
	.param .u64 .ptr .align 1 _Z15partitionPhase2PiS_S_S_S_i_param_3,
	.param .u64 .ptr .align 1 _Z15partitionPhase2PiS_S_S_S_i_param_4,
	.param .u32 _Z15partitionPhase2PiS_S_S_S_i_param_5
)
{
	.reg .pred 	%p<54>;
	.reg .b32 	%r<211>;
	.reg .b64 	%rd<93>;

	ld.param.u64 	%rd43, [_Z15partitionPhase2PiS_S_S_S_i_param_0];
	ld.param.u64 	%rd44, [_Z15partitionPhase2PiS_S_S_S_i_param_1];
	ld.param.u64 	%rd45, [_Z15partitionPhase2PiS_S_S_S_i_param_2];
	ld.param.u64 	%rd46, [_Z15partitionPhase2PiS_S_S_S_i_param_3];
	ld.param.u64 	%rd47, [_Z15partitionPhase2PiS_S_S_S_i_param_4];
	ld.param.u32 	%r96, [_Z15partitionPhase2PiS_S_S_S_i_param_5];
	cvta.to.global.u64 	%rd1, %rd43;
	cvta.to.global.u64 	%rd48, %rd46;
	cvta.to.global.u64 	%rd2, %rd45;
	cvta.to.global.u64 	%rd3, %rd44;
	cvta.to.global.u64 	%rd4, %rd47;
	add.s32 	%r97, %r96, 3;
	shr.s32 	%r98, %r97, 31;
	shr.u32 	%r99, %r98, 30;
	add.s32 	%r100, %r97, %r99;
	shr.s32 	%r1, %r100, 2;
	mov.u32 	%r95, %tid.x;
	ld.global.u32 	%r2, [%rd48];
	ld.global.u32 	%r3, [%rd48+4];
	add.s32 	%r4, %r3, %r2;
	ld.global.u32 	%r5, [%rd48+8];
	add.s32 	%r101, %r5, %r4;
	ld.global.u32 	%r6, [%rd48+12];
	add.s32 	%r7, %r6, %r101;
	setp.gt.s32 	%p1, %r95, 1;
	@%p1 bra 	$L__BB1_19;
	setp.eq.s32 	%p4, %r95, 0;
	@%p4 bra 	$L__BB1_37;
	setp.eq.s32 	%p5, %r95, 1;
	@%p5 bra 	$L__BB1_3;
	bra.uni 	$L__BB1_69;
$L__BB1_3:
	add.s32 	%r25, %r6, %r2;
	setp.lt.s32 	%p30, %r3, 1;
	@%p30 bra 	$L__BB1_11;
	and.b32  	%r26, %r3, 3;
	setp.lt.u32 	%p31, %r3, 4;
	mov.b32 	%r191, 0;
	@%p31 bra 	$L__BB1_7;
	and.b32  	%r191, %r3, 2147483644;
	neg.s32 	%r190, %r191;
	add.s64 	%rd17, %rd1, 8;
	add.s64 	%rd18, %rd2, 8;
	mov.u32 	%r188, %r25;
	mov.u32 	%r189, %r1;
$L__BB1_6:
	mul.wide.s32 	%rd71, %r189, 4;
	add.s64 	%rd72, %rd17, %rd71;
	mul.wide.s32 	%rd73, %r188, 4;
	add.s64 	%rd74, %rd18, %rd73;
	ld.global.u32 	%r145, [%rd72+-8];
	st.global.u32 	[%rd74+-8], %r145;
	ld.global.u32 	%r146, [%rd72+-4];
	st.global.u32 	[%rd74+-4], %r146;
	ld.global.u32 	%r147, [%rd72];
	st.global.u32 	[%rd74], %r147;
	ld.global.u32 	%r148, [%rd72+4];
	st.global.u32 	[%rd74+4], %r148;
	add.s32 	%r190, %r190, 4;
	add.s32 	%r189, %r189, 4;
	add.s32 	%r188, %r188, 4;
	setp.ne.s32 	%p32, %r190, 0;
	@%p32 bra 	$L__BB1_6;
$L__BB1_7:
	setp.eq.s32 	%p33, %r26, 0;
	@%p33 bra 	$L__BB1_11;
	add.s32 	%r149, %r191, %r1;
	mul.wide.s32 	%rd75, %r149, 4;
	add.s64 	%rd19, %rd1, %rd75;
	ld.global.u32 	%r150, [%rd19];
	add.s32 	%r151, %r191, %r25;
	mul.wide.s32 	%rd76, %r151, 4;
	add.s64 	%rd20, %rd2, %rd76;
	st.global.u32 	[%rd20], %r150;
	setp.eq.s32 	%p34, %r26, 1;
	@%p34 bra 	$L__BB1_11;
	ld.global.u32 	%r152, [%rd19+4];
	st.global.u32 	[%rd20+4], %r152;
	setp.eq.s32 	%p35, %r26, 2;
	@%p35 bra 	$L__BB1_11;
	ld.global.u32 	%r153, [%rd19+8];
	st.global.u32 	[%rd20+8], %r153;
$L__BB1_11:
	add.s32 	%r36, %r4, %r6;
	setp.lt.s32 	%p36, %r5, 1;
	@%p36 bra 	$L__BB1_69;
	shl.b32 	%r37, %r1, 1;
	and.b32  	%r38, %r5, 3;
	setp.lt.u32 	%p37, %r5, 4;
	mov.b32 	%r195, 0;
	@%p37 bra 	$L__BB1_15;
	and.b32  	%r195, %r5, 2147483644;
	neg.s32 	%r194, %r195;
	add.s64 	%rd21, %rd1, 8;
	add.s64 	%rd22, %rd2, 8;
	mov.u32 	%r192, %r36;
	mov.u32 	%r193, %r37;
$L__BB1_14:
	mul.wide.s32 	%rd77, %r193, 4;
	add.s64 	%rd78, %rd21, %rd77;
	mul.wide.s32 	%rd79, %r192, 4;
	add.s64 	%rd80, %rd22, %rd79;
	ld.global.u32 	%r155, [%rd78+-8];
	st.global.u32 	[%rd80+-8], %r155;
	ld.global.u32 	%r156, [%rd78+-4];
	st.global.u32 	[%rd80+-4], %r156;
	ld.global.u32 	%r157, [%rd78];
	st.global.u32 	[%rd80], %r157;
	ld.global.u32 	%r158, [%rd78+4];
	st.global.u32 	[%rd80+4], %r158;
	add.s32 	%r194, %r194, 4;
	add.s32 	%r193, %r193, 4;
	add.s32 	%r192, %r192, 4;
	setp.ne.s32 	%p38, %r194, 0;
	@%p38 bra 	$L__BB1_14;
$L__BB1_15:
	setp.eq.s32 	%p39, %r38, 0;
	@%p39 bra 	$L__BB1_69;
	add.s32 	%r159, %r195, %r37;
	mul.wide.s32 	%rd81, %r159, 4;
	add.s64 	%rd23, %rd1, %rd81;
	ld.global.u32 	%r160, [%rd23];
	add.s32 	%r161, %r195, %r36;
	mul.wide.s32 	%rd82, %r161, 4;
	add.s64 	%rd24, %rd2, %rd82;
	st.global.u32 	[%rd24], %r160;
	setp.eq.s32 	%p40, %r38, 1;
	@%p40 bra 	$L__BB1_69;
	ld.global.u32 	%r162, [%rd23+4];
	st.global.u32 	[%rd24+4], %r162;
	setp.eq.s32 	%p41, %r38, 2;
	@%p41 bra 	$L__BB1_69;
	ld.global.u32 	%r163, [%rd23+8];
	st.global.u32 	[%rd24+8], %r163;
	bra.uni 	$L__BB1_69;
$L__BB1_19:
	setp.eq.s32 	%p2, %r95, 2;
	@%p2 bra 	$L__BB1_53;
	setp.eq.s32 	%p3, %r95, 3;
	@%p3 bra 	$L__BB1_21;
	bra.uni 	$L__BB1_69;
$L__BB1_21:
	ld.global.u32 	%r72, [%rd4+12];
	ld.global.u32 	%r73, [%rd4];
	ld.global.u32 	%r102, [%rd4+8];
	add.s32 	%r103, %r102, %r7;
	ld.global.u32 	%r104, [%rd4+4];
	add.s32 	%r74, %r103, %r104;
	setp.lt.s32 	%p6, %r72, 1;
	@%p6 bra 	$L__BB1_29;
	mul.lo.s32 	%r75, %r1, 3;
	and.b32  	%r76, %r72, 3;
	setp.lt.u32 	%p7, %r72, 4;
	mov.b32 	%r207, 0;
	@%p7 bra 	$L__BB1_25;
	and.b32  	%r207, %r72, 2147483644;
	neg.s32 	%r206, %r207;
	add.s64 	%rd33, %rd3, 8;
	add.s64 	%rd34, %rd2, 8;
	mov.u32 	%r204, %r74;
	mov.u32 	%r205, %r75;
$L__BB1_24:
	mul.wide.s32 	%rd49, %r205, 4;
	add.s64 	%rd50, %rd33, %rd49;
	mul.wide.s32 	%rd51, %r204, 4;
	add.s64 	%rd52, %rd34, %rd51;
	ld.global.u32 	%r106, [%rd50+-8];
	st.global.u32 	[%rd52+-8], %r106;
	ld.global.u32 	%r107, [%rd50+-4];
	st.global.u32 	[%rd52+-4], %r107;
	ld.global.u32 	%r108, [%rd50];
	st.global.u32 	[%rd52], %r108;
	ld.global.u32 	%r109, [%rd50+4];
	st.global.u32 	[%rd52+4], %r109;
	add.s32 	%r206, %r206, 4;
	add.s32 	%r205, %r205, 4;
	add.s32 	%r204, %r204, 4;
	setp.ne.s32 	%p8, %r206, 0;
	@%p8 bra 	$L__BB1_24;
$L__BB1_25:
	setp.eq.s32 	%p9, %r76, 0;
	@%p9 bra 	$L__BB1_29;
	add.s32 	%r110, %r207, %r75;
	mul.wide.s32 	%rd53, %r110, 4;
	add.s64 	%rd35, %rd3, %rd53;
	ld.global.u32 	%r111, [%rd35];
	add.s32 	%r112, %r207, %r74;
	mul.wide.s32 	%rd54, %r112, 4;
	add.s64 	%rd36, %rd2, %rd54;
	st.global.u32 	[%rd36], %r111;
	setp.eq.s32 	%p10, %r76, 1;
	@%p10 bra 	$L__BB1_29;
	ld.global.u32 	%r113, [%rd35+4];
	st.global.u32 	[%rd36+4], %r113;
	setp.eq.s32 	%p11, %r76, 2;
	@%p11 bra 	$L__BB1_29;
	ld.global.u32 	%r114, [%rd35+8];
	st.global.u32 	[%rd36+8], %r114;
$L__BB1_29:
	add.s32 	%r86, %r72, %r74;
	setp.lt.s32 	%p12, %r73, 1;
	@%p12 bra 	$L__BB1_69;
	and.b32  	%r87, %r73, 3;
	setp.lt.u32 	%p13, %r73, 4;
	mov.b32 	%r210, 0;
	@%p13 bra 	$L__BB1_33;
	and.b32  	%r210, %r73, 2147483644;
	add.s64 	%rd37, %rd2, 8;
	neg.s32 	%r208, %r210;
	add.s64 	%rd92, %rd3, 8;
	mov.u32 	%r209, %r86;
$L__BB1_32:
	mul.wide.s32 	%rd55, %r209, 4;
	add.s64 	%rd56, %rd37, %rd55;
	ld.global.u32 	%r116, [%rd92+-8];
	st.global.u32 	[%rd56+-8], %r116;
	ld.global.u32 	%r117, [%rd92+-4];
	st.global.u32 	[%rd56+-4], %r117;
	ld.global.u32 	%r118, [%rd92];
	st.global.u32 	[%rd56], %r118;
	ld.global.u32 	%r119, [%rd92+4];
	st.global.u32 	[%rd56+4], %r119;
	add.s32 	%r209, %r209, 4;
	add.s32 	%r208, %r208, 4;
	add.s64 	%rd92, %rd92, 16;
	setp.ne.s32 	%p14, %r208, 0;
	@%p14 bra 	$L__BB1_32;
$L__BB1_33:
	setp.eq.s32 	%p15, %r87, 0;
	@%p15 bra 	$L__BB1_69;
	mul.wide.u32 	%rd57, %r210, 4;
	add.s64 	%rd41, %rd3, %rd57;
	ld.global.u32 	%r120, [%rd41];
	add.s32 	%r121, %r210, %r86;
	mul.wide.s32 	%rd58, %r121, 4;
	add.s64 	%rd42, %rd2, %rd58;
	st.global.u32 	[%rd42], %r120;
	setp.eq.s32 	%p16, %r87, 1;
	@%p16 bra 	$L__BB1_69;
	ld.global.u32 	%r122, [%rd41+4];
	st.global.u32 	[%rd42+4], %r122;
	setp.eq.s32 	%p17, %r87, 2;
	@%p17 bra 	$L__BB1_69;
	ld.global.u32 	%r123, [%rd41+8];
	st.global.u32 	[%rd42+8], %r123;
	bra.uni 	$L__BB1_69;
$L__BB1_37:
	setp.lt.s32 	%p42, %r2, 1;
	@%p42 bra 	$L__BB1_45;
	and.b32  	%r8, %r2, 3;
	setp.lt.u32 	%p43, %r2, 4;
	mov.b32 	%r183, 0;
	@%p43 bra 	$L__BB1_41;
	and.b32  	%r183, %r2, 2147483644;
	neg.s32 	%r182, %r183;
	add.s64 	%rd91, %rd1, 8;
	add.s64 	%rd90, %rd2, 8;
$L__BB1_40:
	ld.global.u32 	%r165, [%rd91+-8];
	st.global.u32 	[%rd90+-8], %r165;
	ld.global.u32 	%r166, [%rd91+-4];
	st.global.u32 	[%rd90+-4], %r166;
	ld.global.u32 	%r167, [%rd91];
	st.global.u32 	[%rd90], %r167;
	ld.global.u32 	%r168, [%rd91+4];
	st.global.u32 	[%rd90+4], %r168;
	add.s32 	%r182, %r182, 4;
	add.s64 	%rd91, %rd91, 16;
	add.s64 	%rd90, %rd90, 16;
	setp.ne.s32 	%p44, %r182, 0;
	@%p44 bra 	$L__BB1_40;
$L__BB1_41:
	setp.eq.s32 	%p45, %r8, 0;
	@%p45 bra 	$L__BB1_45;
	mul.wide.u32 	%rd83, %r183, 4;
	add.s64 	%rd11, %rd1, %rd83;
	ld.global.u32 	%r169, [%rd11];
	add.s64 	%rd12, %rd2, %rd83;
	st.global.u32 	[%rd12], %r169;
	setp.eq.s32 	%p46, %r8, 1;
	@%p46 bra 	$L__BB1_45;
	ld.global.u32 	%r170, [%rd11+4];
	st.global.u32 	[%rd12+4], %r170;
	setp.eq.s32 	%p47, %r8, 2;
	@%p47 bra 	$L__BB1_45;
	ld.global.u32 	%r171, [%rd11+8];
	st.global.u32 	[%rd12+8], %r171;
$L__BB1_45:
	setp.lt.s32 	%p48, %r6, 1;
	@%p48 bra 	$L__BB1_69;
	mul.lo.s32 	%r14, %r1, 3;
	and.b32  	%r15, %r6, 3;
	setp.lt.u32 	%p49, %r6, 4;
	mov.b32 	%r187, 0;
	@%p49 bra 	$L__BB1_49;
	and.b32  	%r187, %r6, 2147483644;
	neg.s32 	%r186, %r187;
	add.s64 	%rd13, %rd1, 8;
	add.s64 	%rd14, %rd2, 8;
	mov.u32 	%r184, %r2;
	mov.u32 	%r185, %r14;
$L__BB1_48:
	mul.wide.s32 	%rd84, %r185, 4;
	add.s64 	%rd85, %rd13, %rd84;
	mul.wide.s32 	%rd86, %r184, 4;
	add.s64 	%rd87, %rd14, %rd86;
	ld.global.u32 	%r173, [%rd85+-8];
	st.global.u32 	[%rd87+-8], %r173;
	ld.global.u32 	%r174, [%rd85+-4];
	st.global.u32 	[%rd87+-4], %r174;
	ld.global.u32 	%r175, [%rd85];
	st.global.u32 	[%rd87], %r175;
	ld.global.u32 	%r176, [%rd85+4];
	st.global.u32 	[%rd87+4], %r176;
	add.s32 	%r186, %r186, 4;
	add.s32 	%r185, %r185, 4;
	add.s32 	%r184, %r184, 4;
	setp.ne.s32 	%p50, %r186, 0;
	@%p50 bra 	$L__BB1_48;
$L__BB1_49:
	setp.eq.s32 	%p51, %r15, 0;
	@%p51 bra 	$L__BB1_69;
	add.s32 	%r177, %r187, %r14;
	mul.wide.s32 	%rd88, %r177, 4;
	add.s64 	%rd15, %rd1, %rd88;
	ld.global.u32 	%r178, [%rd15];
	add.s32 	%r179, %r187, %r2;
	mul.wide.s32 	%rd89, %r179, 4;
	add.s64 	%rd16, %rd2, %rd89;
	st.global.u32 	[%rd16], %r178;
	setp.eq.s32 	%p52, %r15, 1;
	@%p52 bra 	$L__BB1_69;
	ld.global.u32 	%r180, [%rd15+4];
	st.global.u32 	[%rd16+4], %r180;
	setp.eq.s32 	%p53, %r15, 2;
	@%p53 bra 	$L__BB1_69;
	ld.global.u32 	%r181, [%rd15+8];
	st.global.u32 	[%rd16+8], %r181;
	bra.uni 	$L__BB1_69;
$L__BB1_53:
	ld.global.u32 	%r48, [%rd4+8];
	ld.global.u32 	%r49, [%rd4+4];
	setp.lt.s32 	%p18, %r48, 1;
	@%p18 bra 	$L__BB1_61;
	shl.b32 	%r50, %r1, 1;
	and.b32  	%r51, %r48, 3;
	setp.lt.u32 	%p19, %r48, 4;
	mov.b32 	%r199, 0;
	@%p19 bra 	$L__BB1_57;
	and.b32  	%r199, %r48, 2147483644;
	neg.s32 	%r198, %r199;
	add.s64 	%rd25, %rd3, 8;
	add.s64 	%rd26, %rd2, 8;
	mov.u32 	%r196, %r7;
	mov.u32 	%r197, %r50;
$L__BB1_56:
	mul.wide.s32 	%rd59, %r197, 4;
	add.s64 	%rd60, %rd25, %rd59;
	mul.wide.s32 	%rd61, %r196, 4;
	add.s64 	%rd62, %rd26, %rd61;
	ld.global.u32 	%r125, [%rd60+-8];
	st.global.u32 	[%rd62+-8], %r125;
	ld.global.u32 	%r126, [%rd60+-4];
	st.global.u32 	[%rd62+-4], %r126;
	ld.global.u32 	%r127, [%rd60];
	st.global.u32 	[%rd62], %r127;
	ld.global.u32 	%r128, [%rd60+4];
	st.global.u32 	[%rd62+4], %r128;
	add.s32 	%r198, %r198, 4;
	add.s32 	%r197, %r197, 4;
	add.s32 	%r196, %r196, 4;
	setp.ne.s32 	%p20, %r198, 0;
	@%p20 bra 	$L__BB1_56;
$L__BB1_57:
	setp.eq.s32 	%p21, %r51, 0;
	@%p21 bra 	$L__BB1_61;
	add.s32 	%r129, %r199, %r50;
	mul.wide.s32 	%rd63, %r129, 4;
	add.s64 	%rd27, %rd3, %rd63;
	ld.global.u32 	%r130, [%rd27];
	add.s32 	%r131, %r199, %r7;
	mul.wide.s32 	%rd64, %r131, 4;
	add.s64 	%rd28, %rd2, %rd64;
	st.global.u32 	[%rd28], %r130;
	setp.eq.s32 	%p22, %r51, 1;
	@%p22 bra 	$L__BB1_61;
	ld.global.u32 	%r132, [%rd27+4];
	st.global.u32 	[%rd28+4], %r132;
	setp.eq.s32 	%p23, %r51, 2;
	@%p23 bra 	$L__BB1_61;
	ld.global.u32 	%r133, [%rd27+8];
	st.global.u32 	[%rd28+8], %r133;
$L__BB1_61:
	add.s32 	%r61, %r48, %r7;
	setp.lt.s32 	%p24, %r49, 1;
	@%p24 bra 	$L__BB1_69;
	and.b32  	%r62, %r49, 3;
	setp.lt.u32 	%p25, %r49, 4;
	mov.b32 	%r203, 0;
	@%p25 bra 	$L__BB1_65;
	and.b32  	%r203, %r49, 2147483644;
	neg.s32 	%r202, %r203;
	add.s64 	%rd29, %rd3, 8;
	add.s64 	%rd30, %rd2, 8;
	mov.u32 	%r200, %r61;
	mov.u32 	%r201, %r1;
$L__BB1_64:
	mul.wide.s32 	%rd65, %r201, 4;
	add.s64 	%rd66, %rd29, %rd65;
	mul.wide.s32 	%rd67, %r200, 4;
	add.s64 	%rd68, %rd30, %rd67;
	ld.global.u32 	%r135, [%rd66+-8];
	st.global.u32 	[%rd68+-8], %r135;
	ld.global.u32 	%r136, [%rd66+-4];
	st.global.u32 	[%rd68+-4], %r136;
	ld.global.u32 	%r137, [%rd66];
	st.global.u32 	[%rd68], %r137;
	ld.global.u32 	%r138, [%rd66+4];
	st.global.u32 	[%rd68+4], %r138;
	add.s32 	%r202, %r202, 4;
	add.s32 	%r201, %r201, 4;
	add.s32 	%r200, %r200, 4;
	setp.ne.s32 	%p26, %r202, 0;
	@%p26 bra 	$L__BB1_64;
$L__BB1_65:
	setp.eq.s32 	%p27, %r62, 0;
	@%p27 bra 	$L__BB1_69;
	add.s32 	%r139, %r203, %r1;
	mul.wide.s32 	%rd69, %r139, 4;
	add.s64 	%rd31, %rd3, %rd69;
	ld.global.u32 	%r140, [%rd31];
	add.s32 	%r141, %r203, %r61;
	mul.wide.s32 	%rd70, %r141, 4;
	add.s64 	%rd32, %rd2, %rd70;
	st.global.u32 	[%rd32], %r140;
	setp.eq.s32 	%p28, %r62, 1;
	@%p28 bra 	$L__BB1_69;
	ld.global.u32 	%r142, [%rd31+4];
	st.global.u32 	[%rd32+4], %r142;
	setp.eq.s32 	%p29, %r62, 2;
	@%p29 bra 	$L__BB1_69;
	ld.global.u32 	%r143, [%rd31+8];
	st.global.u32 	[%rd32+8], %r143;
$L__BB1_69:
	ret;

}


// ===== COMPILED SASS (sm_100) =====

	.target	sm_100

	.elftype	@"ET_EXEC"


//--------------------- .note.nv.tkinfo           --------------------------
	.section	.note.nv.tkinfo,"",@"SHT_NOTE"
	.sectionflags	@"SHF_NOTE_NV_TKINFO"
	.tkinfo
        /*0018*/ 	.word	0x00000002
        /*0030*/ 	.string	""
        /*0030*/ 	.string	"ptxas"
        /*0030*/ 	.string	"Cuda compilation tools, release 13.0, V13.0.88"
        /*0030*/ 	.string	"Build cuda_13.0.r13.0/compiler.36424714_0"
        /*0030*/ 	.string	"-arch sm_100 -m 64 "



//--------------------- .note.nv.cuinfo           --------------------------
	.section	.note.nv.cuinfo,"",@"SHT_NOTE"
	.sectionflags	@"SHF_NOTE_NV_CUINFO"
        /*0018*/ 	.short	0x0002
        /*001a*/ 	.short	0x0064
        /*001c*/ 	.short	0x0082
	.zero		2


//--------------------- .nv.info                  --------------------------
	.section	.nv.info,"",@"SHT_CUDA_INFO"
	.align	4


	//----- nvinfo : EIATTR_REGCOUNT
	.align		4
        /*0000*/ 	.byte	0x04, 0x2f
        /*0002*/ 	.short	(.L_1 - .L_0)
	.align		4
.L_0:
        /*0004*/ 	.word	index@(_Z15partitionPhase1PiS_S_S_S_ii)
        /*0008*/ 	.word	0x00000020


	//----- nvinfo : EIATTR_FRAME_SIZE
	.align		4
.L_1:
        /*000c*/ 	.byte	0x04, 0x11
        /*000e*/ 	.short	(.L_3 - .L_2)
	.align		4
.L_2:
        /*0010*/ 	.word	index@(_Z15partitionPhase1PiS_S_S_S_ii)
        /*0014*/ 	.word	0x00000000


	//----- nvinfo : EIATTR_REGCOUNT
	.align		4
.L_3:
        /*0018*/ 	.byte	0x04, 0x2f
        /*001a*/ 	.short	(.L_5 - .L_4)
	.align		4
.L_4:
        /*001c*/ 	.word	index@(_Z15partitionPhase2PiS_S_S_S_i)
        /*0020*/ 	.word	0x00000020


	//----- nvinfo : EIATTR_FRAME_SIZE
	.align		4
.L_5:
        /*0024*/ 	.byte	0x04, 0x11
        /*0026*/ 	.short	(.L_7 - .L_6)
	.align		4
.L_6:
        /*0028*/ 	.word	index@(_Z15partitionPhase2PiS_S_S_S_i)
        /*002c*/ 	.word	0x00000000


	//----- nvinfo : EIATTR_MIN_STACK_SIZE
	.align		4
.L_7:
        /*0030*/ 	.byte	0x04, 0x12
        /*0032*/ 	.short	(.L_9 - .L_8)
	.align		4
.L_8:
        /*0034*/ 	.word	index@(_Z15partitionPhase2PiS_S_S_S_i)
        /*0038*/ 	.word	0x00000000


	//----- nvinfo : EIATTR_MIN_STACK_SIZE
	.align		4
.L_9:
        /*003c*/ 	.byte	0x04, 0x12
        /*003e*/ 	.short	(.L_11 - .L_10)
	.align		4
.L_10:
        /*0040*/ 	.word	index@(_Z15partitionPhase1PiS_S_S_S_ii)
        /*0044*/ 	.word	0x00000000
.L_11:


//--------------------- .nv.compat                --------------------------
	.section	.nv.compat,"",@"SHT_CUDA_COMPAT_INFO"
	.align	4
        /*0000*/ 	.byte	0x02, 0x09, 0x00, 0x00, 0x02, 0x02, 0x01, 0x00, 0x02, 0x05, 0x05, 0x00, 0x03, 0x07, 0x01, 0x01
        /*0010*/ 	.byte	0x02, 0x03, 0x00, 0x00, 0x02, 0x06, 0x01, 0x00, 0x04, 0x0b, 0x08, 0x00, 0x09, 0x00, 0x00, 0x00
        /*0020*/ 	.byte	0x00, 0x00, 0x00, 0x00


//--------------------- .nv.info._Z15partitionPhase2PiS_S_S_S_i --------------------------
	.section	.nv.info._Z15partitionPhase2PiS_S_S_S_i,"",@"SHT_CUDA_INFO"
	.sectionflags	@""
	.align	4


	//----- nvinfo : EIATTR_CUDA_API_VERSION
	.align		4
        /*0000*/ 	.byte	0x04, 0x37
        /*0002*/ 	.short	(.L_13 - .L_12)
.L_12:
        /*0004*/ 	.word	0x00000082


	//----- nvinfo : EIATTR_KPARAM_INFO
	.align		4
.L_13:
        /*0008*/ 	.byte	0x04, 0x17
        /*000a*/ 	.short	(.L_15 - .L_14)
.L_14:
        /*000c*/ 	.word	0x00000000
        /*0010*/ 	.short	0x0005
        /*0012*/ 	.short	0x0028
        /*0014*/ 	.byte	0x00, 0xf0, 0x11, 0x00


	//----- nvinfo : EIATTR_KPARAM_INFO
	.align		4
.L_15:
        /*0018*/ 	.byte	0x04, 0x17
        /*001a*/ 	.short	(.L_17 - .L_16)
.L_16:
        /*001c*/ 	.word	0x00000000
        /*0020*/ 	.short	0x0004
        /*0022*/ 	.short	0x0020
        /*0024*/ 	.byte	0x00, 0xf5, 0x21, 0x00


	//----- nvinfo : EIATTR_KPARAM_INFO
	.align		4
.L_17:
        /*0028*/ 	.byte	0x04, 0x17
        /*002a*/ 	.short	(.L_19 - .L_18)
.L_18:
        /*002c*/ 	.word	0x00000000
        /*0030*/ 	.short	0x0003
        /*0032*/ 	.short	0x0018
        /*0034*/ 	.byte	0x00, 0xf5, 0x21, 0x00


	//----- nvinfo : EIATTR_KPARAM_INFO
	.align		4
.L_19:
        /*0038*/ 	.byte	0x04, 0x17
        /*003a*/ 	.short	(.L_21 - .L_20)
.L_20:
        /*003c*/ 	.word	0x00000000
        /*0040*/ 	.short	0x0002
        /*0042*/ 	.short	0x0010
        /*0044*/ 	.byte	0x00, 0xf5, 0x21, 0x00


	//----- nvinfo : EIATTR_KPARAM_INFO
	.align		4
.L_21:
        /*0048*/ 	.byte	0x04, 0x17
        /*004a*/ 	.short	(.L_23 - .L_22)
.L_22:
        /*004c*/ 	.word	0x00000000
        /*0050*/ 	.short	0x0001
        /*0052*/ 	.short	0x0008
        /*0054*/ 	.byte	0x00, 0xf5, 0x21, 0x00


	//----- nvinfo : EIATTR_KPARAM_INFO
	.align		4
.L_23:
        /*0058*/ 	.byte	0x04, 0x17
        /*005a*/ 	.short	(.L_25 - .L_24)
.L_24:
        /*005c*/ 	.word	0x00000000
        /*0060*/ 	.short	0x0000
        /*0062*/ 	.short	0x0000
        /*0064*/ 	.byte	0x00, 0xf5, 0x21, 0x00


	//----- nvinfo : EIATTR_SPARSE_MMA_MASK
	.align		4
.L_25:
        /*0068*/ 	.byte	0x03, 0x50
        /*006a*/ 	.short	0x0000


	//----- nvinfo : EIATTR_MAXREG_COUNT
	.align		4
        /*006c*/ 	.byte	0x03, 0x1b
        /*006e*/ 	.short	0x00ff


	//----- nvinfo : EIATTR_MERCURY_ISA_VERSION
	.align		4
        /*0070*/ 	.byte	0x03, 0x5f
        /*0072*/ 	.short	0x0101


	//----- nvinfo : EIATTR_VRC_CTA_INIT_COUNT
	.align		4
        /*0074*/ 	.byte	0x02, 0x4a
	.zero		1
	.zero		1


	//----- nvinfo : EIATTR_EXIT_INSTR_OFFSETS
	.align		4
        /*0078*/ 	.byte	0x04, 0x1c
        /*007a*/ 	.short	(.L_27 - .L_26)


	//   ....[0]....
.L_26:
        /*007c*/ 	.word	0x00000a50


	//   ....[1]....
        /*0080*/ 	.word	0x00001230


	//   ....[2]....
        /*0084*/ 	.word	0x000012d0


	//   ....[3]....
        /*0088*/ 	.word	0x00001310


	//   ....[4]....
        /*008c*/ 	.word	0x00001340


	//   ....[5]....
        /*0090*/ 	.word	0x00001bc0


	//   ....[6]....
        /*0094*/ 	.word	0x00002390


	//   ....[7]....
        /*0098*/ 	.word	0x00002430


	//   ....[8]....
        /*009c*/ 	.word	0x00002470


	//   ....[9]....
        /*00a0*/ 	.word	0x000024a0


	//   ....[10]....
        /*00a4*/ 	.word	0x00002e90


	//   ....[11]....
        /*00a8*/ 	.word	0x00003630


	//   ....[12]....
        /*00ac*/ 	.word	0x000036c0


	//   ....[13]....
        /*00b0*/ 	.word	0x00003700


	//   ....[14]....
        /*00b4*/ 	.word	0x00003730


	//   ....[15]....
        /*00b8*/ 	.word	0x00004070


	//   ....[16]....
        /*00bc*/ 	.word	0x00004840


	//   ....[17]....
        /*00c0*/ 	.word	0x000048e0


	//   ....[18]....
        /*00c4*/ 	.word	0x00004920


	//   ....[19]....
        /*00c8*/ 	.word	0x00004960


	//----- nvinfo : EIATTR_INDIRECT_BRANCH_TARGETS
	.align		4
.L_27:
        /*00cc*/ 	.byte	0x04, 0x34
        /*00ce*/ 	.short	(.L_29 - .L_28)


	//   ....[0]....
.L_28:
        /*00d0*/ 	.word	.L_x_54@srel
        /*00d4*/ 	.short	0x0
        /*00d6*/ 	.short	0x0
        /*00d8*/ 	.word	0x3
        /*00dc*/ 	.word	.L_x_55@srel
        /*00e0*/ 	.word	.L_x_56@srel
        /*00e4*/ 	.word	.L_x_57@srel


	//   ....[1]....
        /*00e8*/ 	.word	.L_x_58@srel
        /*00ec*/ 	.short	0x0
        /*00ee*/ 	.short	0x0
        /*00f0*/ 	.word	0x3
        /*00f4*/ 	.word	.L_x_59@srel
        /*00f8*/ 	.word	.L_x_60@srel
        /*00fc*/ 	.word	.L_x_57@srel


	//----- nvinfo : EIATTR_CRS_STACK_SIZE
	.align		4
.L_29:
        /*0100*/ 	.byte	0x04, 0x1e
        /*0102*/ 	.short	(.L_31 - .L_30)
.L_30:
        /*0104*/ 	.word	0x00000000


	//----- nvinfo : EIATTR_CBANK_PARAM_SIZE
	.align		4
.L_31:
        /*0108*/ 	.byte	0x03, 0x19
        /*010a*/ 	.short	0x002c


	//----- nvinfo : EIATTR_PARAM_CBANK
	.align		4
        /*010c*/ 	.byte	0x04, 0x0a
        /*010e*/ 	.short	(.L_33 - .L_32)
	.align		4
.L_32:
        /*0110*/ 	.word	index@(.nv.constant0._Z15partitionPhase2PiS_S_S_S_i)
        /*0114*/ 	.short	0x0380
        /*0116*/ 	.short	0x002c


	//----- nvinfo : EIATTR_SW_WAR
	.align		4
.L_33:
        /*0118*/ 	.byte	0x04, 0x36
        /*011a*/ 	.short	(.L_35 - .L_34)
.L_34:
        /*011c*/ 	.word	0x00000008
.L_35:


//--------------------- .nv.info._Z15partitionPhase1PiS_S_S_S_ii --------------------------
	.section	.nv.info._Z15partitionPhase1PiS_S_S_S_ii,"",@"SHT_CUDA_INFO"
	.sectionflags	@""
	.align	4


	//----- nvinfo : EIATTR_CUDA_API_VERSION
	.align		4
        /*0000*/ 	.byte	0x04, 0x37
        /*0002*/ 	.short	(.L_37 - .L_36)
.L_36:
        /*0004*/ 	.word	0x00000082


	//----- nvinfo : EIATTR_KPARAM_INFO
	.align		4
.L_37:
        /*0008*/ 	.byte	0x04, 0x17
        /*000a*/ 	.short	(.L_39 - .L_38)
.L_38:
        /*000c*/ 	.word	0x00000000
        /*0010*/ 	.short	0x0006
        /*0012*/ 	.short	0x002c
        /*0014*/ 	.byte	0x00, 0xf0, 0x11, 0x00


	//----- nvinfo : EIATTR_KPARAM_INFO
	.align		4
.L_39:
        /*0018*/ 	.byte	0x04, 0x17
        /*001a*/ 	.short	(.L_41 - .L_40)
.L_40:
        /*001c*/ 	.word	0x00000000
        /*0020*/ 	.short	0x0005
        /*0022*/ 	.short	0x0028
        /*0024*/ 	.byte	0x00, 0xf0, 0x11, 0x00


	//----- nvinfo : EIATTR_KPARAM_INFO
	.align		4
.L_41:
        /*0028*/ 	.byte	0x04, 0x17
        /*002a*/ 	.short	(.L_43 - .L_42)
.L_42:
        /*002c*/ 	.word	0x00000000
        /*0030*/ 	.short	0x0004
        /*0032*/ 	.short	0x0020
        /*0034*/ 	.byte	0x00, 0xf5, 0x21, 0x00


	//----- nvinfo : EIATTR_KPARAM_INFO
	.align		4
.L_43:
        /*0038*/ 	.byte	0x04, 0x17
        /*003a*/ 	.short	(.L_45 - .L_44)
.L_44:
        /*003c*/ 	.word	0x00000000
        /*0040*/ 	.short	0x0003
        /*0042*/ 	.short	0x0018
        /*0044*/ 	.byte	0x00, 0xf5, 0x21, 0x00


	//----- nvinfo : EIATTR_KPARAM_INFO
	.align		4
.L_45:
        /*0048*/ 	.byte	0x04, 0x17
        /*004a*/ 	.short	(.L_47 - .L_46)
.L_46:
        /*004c*/ 	.word	0x00000000
        /*0050*/ 	.short	0x0002
        /*0052*/ 	.short	0x0010
        /*0054*/ 	.byte	0x00, 0xf5, 0x21, 0x00


	//----- nvinfo : EIATTR_KPARAM_INFO
	.align		4
.L_47:
        /*0058*/ 	.byte	0x04, 0x17
        /*005a*/ 	.short	(.L_49 - .L_48)
.L_48:
        /*005c*/ 	.word	0x00000000
        /*0060*/ 	.short	0x0001
        /*0062*/ 	.short	0x0008
        /*0064*/ 	.byte	0x00, 0xf5, 0x21, 0x00


	//----- nvinfo : EIATTR_KPARAM_INFO
	.align		4
.L_49:
        /*0068*/ 	.byte	0x04, 0x17
        /*006a*/ 	.short	(.L_51 - .L_50)
.L_50:
        /*006c*/ 	.word	0x00000000
        /*0070*/ 	.short	0x0000
        /*0072*/ 	.short	0x0000
        /*0074*/ 	.byte	0x00, 0xf5, 0x21, 0x00


	//----- nvinfo : EIATTR_SPARSE_MMA_MASK
	.align		4
.L_51:
        /*0078*/ 	.byte	0x03, 0x50
        /*007a*/ 	.short	0x0000


	//----- nvinfo : EIATTR_MAXREG_COUNT
	.align		4
        /*007c*/ 	.byte	0x03, 0x1b
        /*007e*/ 	.short	0x00ff


	//----- nvinfo : EIATTR_MERCURY_ISA_VERSION
	.align		4
        /*0080*/ 	.byte	0x03, 0x5f
        /*0082*/ 	.short	0x0101


	//----- nvinfo : EIATTR_VRC_CTA_INIT_COUNT
	.align		4
        /*0084*/ 	.byte	0x02, 0x4a
	.zero		1
	.zero		1


	//----- nvinfo : EIATTR_EXIT_INSTR_OFFSETS
	.align		4
        /*0088*/ 	.byte	0x04, 0x1c
        /*008a*/ 	.short	(.L_53 - .L_52)


	//   ....[0]....
.L_52:
        /*008c*/ 	.word	0x000007d0


	//----- nvinfo : EIATTR_CRS_STACK_SIZE
	.align		4
.L_53:
        /*0090*/ 	.byte	0x04, 0x1e
        /*0092*/ 	.short	(.L_55 - .L_54)
.L_54:
        /*0094*/ 	.word	0x00000000


	//----- nvinfo : EIATTR_CBANK_PARAM_SIZE
	.align		4
.L_55:
        /*0098*/ 	.byte	0x03, 0x19
        /*009a*/ 	.short	0x0030


	//----- nvinfo : EIATTR_PARAM_CBANK
	.align		4
        /*009c*/ 	.byte	0x04, 0x0a
        /*009e*/ 	.short	(.L_57 - .L_56)
	.align		4
.L_56:
        /*00a0*/ 	.word	index@(.nv.constant0._Z15partitionPhase1PiS_S_S_S_ii)
        /*00a4*/ 	.short	0x0380
        /*00a6*/ 	.short	0x0030


	//----- nvinfo : EIATTR_SW_WAR
	.align		4
.L_57:
        /*00a8*/ 	.byte	0x04, 0x36
        /*00aa*/ 	.short	(.L_59 - .L_58)
.L_58:
        /*00ac*/ 	.word	0x00000008
.L_59:


//--------------------- .nv.callgraph             --------------------------
	.section	.nv.callgraph,"",@"SHT_CUDA_CALLGRAPH"
	.align	4
	.sectionentsize	8
	.align		4
        /*0000*/ 	.word	0x00000000
	.align		4
        /*0004*/ 	.word	0xffffffff
	.align		4
        /*0008*/ 	.word	0x00000000
	.align		4
        /*000c*/ 	.word	0xfffffffe
	.align		4
        /*0010*/ 	.word	0x00000000
	.align		4
        /*0014*/ 	.word	0xfffffffd
	.align		4
        /*0018*/ 	.word	0x00000000
	.align		4
        /*001c*/ 	.word	0xfffffffc


//--------------------- .nv.constant2._Z15partitionPhase2PiS_S_S_S_i --------------------------
	.section	.nv.constant2._Z15partitionPhase2PiS_S_S_S_i,"a",@progbits
	.sectionflags	@""
	.align	4
.nv.constant2._Z15partitionPhase2PiS_S_S_S_i:
        /*0000*/ 	.byte	0x50, 0x13, 0x00, 0x00, 0x50, 0x01, 0x00, 0x00, 0x50, 0x49, 0x00, 0x00, 0x40, 0x37, 0x00, 0x00
        /*0010*/ 	.byte	0x30, 0x25, 0x00, 0x00, 0x50, 0x49, 0x00, 0x00


//--------------------- .text._Z15partitionPhase2PiS_S_S_S_i --------------------------
	.section	.text._Z15partitionPhase2PiS_S_S_S_i,"ax",@progbits
	.align	128
        .global         _Z15partitionPhase2PiS_S_S_S_i
        .type           _Z15partitionPhase2PiS_S_S_S_i,@function
        .size           _Z15partitionPhase2PiS_S_S_S_i,(.L_x_62 - _Z15partitionPhase2PiS_S_S_S_i)
        .other          _Z15partitionPhase2PiS_S_S_S_i,@"STO_CUDA_ENTRY STV_DEFAULT"
_Z15partitionPhase2PiS_S_S_S_i:
.text._Z15partitionPhase2PiS_S_S_S_i:
[----:B------:R-:W-:Y:S08]  /*0000*/  LDC R1, c[0x0][0x37c] ;  /* 0x0000df00ff017b82 */ /* 0x000ff00000000800 */
[----:B------:R-:W0:Y:S01]  /*0010*/  LDC.64 R2, c[0x0][0x398] ;  /* 0x0000e600ff027b82 */ /* 0x000e220000000a00 */
[----:B------:R-:W0:Y:S01]  /*0020*/  LDCU.64 UR10, c[0x0][0x358] ;  /* 0x00006b00ff0a77ac */ /* 0x000e220008000a00 */
[----:B------:R-:W1:Y:S01]  /*0030*/  S2R R4, SR_TID.X ;  /* 0x0000000000047919 */ /* 0x000e620000002100 */
[----:B------:R-:W2:Y:S01]  /*0040*/  LDCU UR4, c[0x0][0x3a8] ;  /* 0x00007500ff0477ac */ /* 0x000ea20008000800 */
[----:B0-----:R0:W5:Y:S04]  /*0050*/  LDG.E R0, desc[UR10][R2.64] ;  /* 0x0000000a02007981 */ /* 0x001168000c1e1900 */
[----:B------:R0:W5:Y:S04]  /*0060*/  LDG.E R15, desc[UR10][R2.64+0x4] ;  /* 0x0000040a020f7981 */ /* 0x000168000c1e1900 */
[----:B------:R0:W5:Y:S04]  /*0070*/  LDG.E R14, desc[UR10][R2.64+0x8] ;  /* 0x0000080a020e7981 */ /* 0x000168000c1e1900 */
[----:B------:R0:W5:Y:S01]  /*0080*/  LDG.E R17, desc[UR10][R2.64+0xc] ;  /* 0x00000c0a02117981 */ /* 0x000162000c1e1900 */
[----:B--2---:R-:W-:Y:S01]  /*0090*/  UIADD3 UR4, UPT, UPT, UR4, 0x3, URZ ;  /* 0x0000000304047890 */ /* 0x004fe2000fffe0ff */
[----:B-1----:R-:W-:Y:S01]  /*00a0*/  ISETP.GT.AND P0, PT, R4, 0x1, PT ;  /* 0x000000010400780c */ /* 0x002fe20003f04270 */
[----:B------:R-:W-:Y:S02]  /*00b0*/  BSSY.RECONVERGENT B0, `(.L_x_0) ;  /* 0x000048a000007945 */ /* 0x000fe40003800200 */
[----:B------:R-:W-:-:S04]  /*00c0*/  USHF.R.S32.HI UR5, URZ, 0x1f, UR4 ;  /* 0x0000001fff057899 */ /* 0x000fc80008011404 */
[----:B------:R-:W-:-:S04]  /*00d0*/  ULEA.HI UR5, UR5, UR4, URZ, 0x2 ;  /* 0x0000000405057291 */ /* 0x000fc8000f8f10ff */
[----:B------:R-:W-:Y:S02]  /*00e0*/  USHF.R.S32.HI UR8, URZ, 0x2, UR5 ;  /* 0x00000002ff087899 */ /* 0x000fe40008011405 */
[----:B0-----:R-:W-:Y:S10]  /*00f0*/  @P0 BRA `(.L_x_1) ;  /* 0x0000002000ec0947 */ /* 0x001ff40003800000 */
[----:B------:R-:W-:-:S05]  /*0100*/  VIMNMX.U32 R4, PT, PT, R4, 0x2, PT ;  /* 0x0000000204047848 */ /* 0x000fca0003fe0000 */
[----:B------:R-:W-:-:S04]  /*0110*/  IMAD.SHL.U32 R4, R4, 0x4, RZ ;  /* 0x0000000404047824 */ /* 0x000fc800078e00ff */
[----:B------:R-:W0:Y:S02]  /*0120*/  LDC R2, c[0x2][R4] ;  /* 0x0080000004027b82 */ /* 0x000e240000000800 */
[----:B0-----:R-:W-:-:S04]  /*0130*/  SHF.R.S32.HI R3, RZ, 0x1f, R2 ;  /* 0x0000001fff037819 */ /* 0x001fc80000011402 */
.L_x_54:
[----:B------:R-:W-:Y:S05]  /*0140*/  BRX R2 -0x150                                      (*"BRANCH_TARGETS .L_x_55,.L_x_56,.L_x_57"*) ;  /* 0xfffffffc02ac7949 */ /* 0x000fea000383ffff */
.L_x_56:
[----:B-----5:R-:W-:-:S13]  /*0150*/  ISETP.GE.AND P0, PT, R15, 0x1, PT ;  /* 0x000000010f00780c */ /* 0x020fda0003f06270 */
[----:B------:R-:W-:Y:S05]  /*0160*/  @!P0 BRA `(.L_x_2) ;  /* 0x0000000800348947 */ /* 0x000fea0003800000 */
[C---:B------:R-:W-:Y:S01]  /*0170*/  ISETP.GE.U32.AND P0, PT, R15.reuse, 0x4, PT ;  /* 0x000000040f00780c */ /* 0x040fe20003f06070 */
[----:B------:R-:W-:Y:S01]  /*0180*/  IMAD.MOV.U32 R16, RZ, RZ, RZ ;  /* 0x000000ffff107224 */ /* 0x000fe200078e00ff */
[----:B------:R-:W-:Y:S02]  /*0190*/  LOP3.LUT R20, R15, 0x3, RZ, 0xc0, !PT ;  /* 0x000000030f147812 */ /* 0x000fe400078ec0ff */
[----:B------:R-:W-:-:S09]  /*01a0*/  IADD3 R19, PT, PT, R0, R17, RZ ;  /* 0x0000001100137210 */ /* 0x000fd20007ffe0ff */
[----:B------:R-:W-:Y:S05]  /*01b0*/  @!P0 BRA `(.L_x_3) ;  /* 0x0000000400d88947 */ /* 0x000fea0003800000 */
[----:B------:R-:W0:Y:S01]  /*01c0*/  LDCU.64 UR4, c[0x0][0x380] ;  /* 0x00007000ff0477ac */ /* 0x000e220008000a00 */
[----:B------:R-:W-:Y:S01]  /*01d0*/  LOP3.LUT R16, R15, 0x7ffffffc, RZ, 0xc0, !PT ;  /* 0x7ffffffc0f107812 */ /* 0x000fe200078ec0ff */
[----:B------:R-:W-:Y:S01]  /*01e0*/  IMAD.U32 R21, RZ, RZ, UR8 ;  /* 0x00000008ff157e24 */ /* 0x000fe2000f8e00ff */
[----:B------:R-:W-:Y:S01]  /*01f0*/  MOV R23, R19 ;  /* 0x0000001300177202 */ /* 0x000fe20000000f00 */
[----:B------:R-:W1:Y:S02]  /*0200*/  LDCU.64 UR6, c[0x0][0x390] ;  /* 0x00007200ff0677ac */ /* 0x000e640008000a00 */
[----:B------:R-:W-:-:S05]  /*0210*/  IMAD.MOV R18, RZ, RZ, -R16 ;  /* 0x000000ffff127224 */ /* 0x000fca00078e0a10 */
[----:B------:R-:W-:Y:S01]  /*0220*/  ISETP.GE.AND P0, PT, R18, RZ, PT ;  /* 0x000000ff1200720c */ /* 0x000fe20003f06270 */
[----:B0-----:R-:W-:Y:S02]  /*0230*/  UIADD3 UR4, UP0, UPT, UR4, 0x8, URZ ;  /* 0x0000000804047890 */ /* 0x001fe4000ff1e0ff */
[----:B-1----:R-:W-:Y:S02]  /*0240*/  UIADD3 UR6, UP1, UPT, UR6, 0x8, URZ ;  /* 0x0000000806067890 */ /* 0x002fe4000ff3e0ff */
[----:B------:R-:W-:Y:S02]  /*0250*/  UIADD3.X UR5, UPT, UPT, URZ, UR5, URZ, UP0, !UPT ;  /* 0x00000005ff057290 */ /* 0x000fe400087fe4ff */
[----:B------:R-:W-:Y:S01]  /*0260*/  IMAD.U32 R2, RZ, RZ, UR4 ;  /* 0x00000004ff027e24 */ /* 0x000fe2000f8e00ff */
[----:B------:R-:W-:Y:S01]  /*0270*/  UIADD3.X UR7, UPT, UPT, URZ, UR7, URZ, UP1, !UPT ;  /* 0x00000007ff077290 */ /* 0x000fe20008ffe4ff */
[----:B------:R-:W-:Y:S02]  /*0280*/  MOV R4, UR6 ;  /* 0x0000000600047c02 */ /* 0x000fe40008000f00 */
[----:B------:R-:W-:-:S03]  /*0290*/  IMAD.U32 R3, RZ, RZ, UR5 ;  /* 0x00000005ff037e24 */ /* 0x000fc6000f8e00ff */
[----:B------:R-:W-:Y:S01]  /*02a0*/  IMAD.U32 R5, RZ, RZ, UR7 ;  /* 0x00000007ff057e24 */ /* 0x000fe2000f8e00ff */
[----:B------:R-:W-:Y:S06]  /*02b0*/  @P0 BRA `(.L_x_4) ;  /* 0x00000004005c0947 */ /* 0x000fec0003800000 */
[----:B------:R-:W-:Y:S01]  /*02c0*/  IMAD.MOV R6, RZ, RZ, -R18 ;  /* 0x000000ffff067224 */ /* 0x000fe200078e0a12 */
[----:B------:R-:W-:-:S04]  /*02d0*/  PLOP3.LUT P0, PT, PT, PT, PT, 0x80, 0x8 ;  /* 0x000000000008781c */ /* 0x000fc80003f0f070 */
[----:B------:R-:W-:-:S13]  /*02e0*/  ISETP.GT.AND P1, PT, R6, 0xc, PT ;  /* 0x0000000c0600780c */ /* 0x000fda0003f24270 */
[----:B------:R-:W-:Y:S05]  /*02f0*/  @!P1 BRA `(.L_x_5) ;  /* 0x0000000000d09947 */ /* 0x000fea0003800000 */
[----:B------:R-:W-:-:S13]  /*0300*/  PLOP3.LUT P0, PT, PT, PT, PT, 0x8, 0x80 ;  /* 0x000000000080781c */ /* 0x000fda0003f0e170 */
.L_x_6:
[----:B--2---:R-:W-:-:S05]  /*0310*/  IMAD.WIDE R12, R21, 0x4, R2 ;  /* 0x00000004150c7825 */ /* 0x004fca00078e0202 */
[----:B------:R-:W2:Y:S01]  /*0320*/  LDG.E R9, desc[UR10][R12.64+-0x8] ;  /* 0xfffff80a0c097981 */ /* 0x000ea2000c1e1900 */
[----:B------:R-:W-:-:S05]  /*0330*/  IMAD.WIDE R10, R23, 0x4, R4 ;  /* 0x00000004170a7825 */ /* 0x000fca00078e0204 */
[----:B--2---:R0:W-:Y:S04]  /*0340*/  STG.E desc[UR10][R10.64+-0x8], R9 ;  /* 0xfffff8090a007986 */ /* 0x0041e8000c10190a */
[----:B------:R-:W2:Y:S04]  /*0350*/  LDG.E R25, desc[UR10][R12.64+-0x4] ;  /* 0xfffffc0a0c197981 */ /* 0x000ea8000c1e1900 */
[----:B--2---:R1:W-:Y:S04]  /*0360*/  STG.E desc[UR10][R10.64+-0x4], R25 ;  /* 0xfffffc190a007986 */ /* 0x0043e8000c10190a */
[----:B------:R-:W2:Y:S01]  /*0370*/  LDG.E R27, desc[UR10][R12.64] ;  /* 0x0000000a0c1b7981 */ /* 0x000ea2000c1e1900 */
[----:B------:R-:W-:-:S03]  /*0380*/  IADD3 R7, PT, PT, R21, 0x4, RZ ;  /* 0x0000000415077810 */ /* 0x000fc60007ffe0ff */
[----:B--2---:R2:W-:Y:S04]  /*0390*/  STG.E desc[UR10][R10.64], R27 ;  /* 0x0000001b0a007986 */ /* 0x0045e8000c10190a */
[----:B------:R-:W3:Y:S01]  /*03a0*/  LDG.E R29, desc[UR10][R12.64+0x4] ;  /* 0x0000040a0c1d7981 */ /* 0x000ee2000c1e1900 */
[----:B------:R-:W-:-:S04]  /*03b0*/  IMAD.WIDE R6, R7, 0x4, R2 ;  /* 0x0000000407067825 */ /* 0x000fc800078e0202 */
[----:B------:R-:W-:Y:S01]  /*03c0*/  VIADD R8, R23, 0x4 ;  /* 0x0000000417087836 */ /* 0x000fe20000000000 */
[----:B---3--:R3:W-:Y:S04]  /*03d0*/  STG.E desc[UR10][R10.64+0x4], R29 ;  /* 0x0000041d0a007986 */ /* 0x0087e8000c10190a */
[----:B------:R-:W4:Y:S01]  /*03e0*/  LDG.E R22, desc[UR10][R6.64+-0x8] ;  /* 0xfffff80a06167981 */ /* 0x000f22000c1e1900 */
[----:B0-----:R-:W-:-:S05]  /*03f0*/  IMAD.WIDE R8, R8, 0x4, R4 ;  /* 0x0000000408087825 */ /* 0x001fca00078e0204 */
[----:B----4-:R-:W-:Y:S04]  /*0400*/  STG.E desc[UR10][R8.64+-0x8], R22 ;  /* 0xfffff81608007986 */ /* 0x010fe8000c10190a */
[----:B-1----:R-:W4:Y:S04]  /*0410*/  LDG.E R25, desc[UR10][R6.64+-0x4] ;  /* 0xfffffc0a06197981 */ /* 0x002f28000c1e1900 */
[----:B----4-:R0:W-:Y:S04]  /*0420*/  STG.E desc[UR10][R8.64+-0x4], R25 ;  /* 0xfffffc1908007986 */ /* 0x0101e8000c10190a */
[----:B--2---:R-:W2:Y:S01]  /*0430*/  LDG.E R27, desc[UR10][R6.64] ;  /* 0x0000000a061b7981 */ /* 0x004ea2000c1e1900 */
[----:B------:R-:W-:-:S03]  /*0440*/  VIADD R13, R21, 0x8 ;  /* 0x00000008150d7836 */ /* 0x000fc60000000000 */
[----:B--2---:R1:W-:Y:S04]  /*0450*/  STG.E desc[UR10][R8.64], R27 ;  /* 0x0000001b08007986 */ /* 0x0043e8000c10190a */
[----:B------:R-:W2:Y:S01]  /*0460*/  LDG.E R24, desc[UR10][R6.64+0x4] ;  /* 0x0000040a06187981 */ /* 0x000ea2000c1e1900 */
[----:B---3--:R-:W-:Y:S01]  /*0470*/  IMAD.WIDE R10, R13, 0x4, R2 ;  /* 0x000000040d0a7825 */ /* 0x008fe200078e0202 */
[----:B------:R-:W-:Y:S02]  /*0480*/  IADD3 R13, PT, PT, R23, 0x8, RZ ;  /* 0x00000008170d7810 */ /* 0x000fe40007ffe0ff */
[----:B--2---:R2:W-:Y:S04]  /*0490*/  STG.E desc[UR10][R8.64+0x4], R24 ;  /* 0x0000041808007986 */ /* 0x0045e8000c10190a */
[----:B------:R-:W3:Y:S01]  /*04a0*/  LDG.E R29, desc[UR10][R10.64+-0x8] ;  /* 0xfffff80a0a1d7981 */ /* 0x000ee2000c1e1900 */
[----:B------:R-:W-:-:S05]  /*04b0*/  IMAD.WIDE R12, R13, 0x4, R4 ;  /* 0x000000040d0c7825 */ /* 0x000fca00078e0204 */
[----:B---3--:R-:W-:Y:S04]  /*04c0*/  STG.E desc[UR10][R12.64+-0x8], R29 ;  /* 0xfffff81d0c007986 */ /* 0x008fe8000c10190a */
[----:B0-----:R-:W3:Y:S04]  /*04d0*/  LDG.E R25, desc[UR10][R10.64+-0x4] ;  /* 0xfffffc0a0a197981 */ /* 0x001ee8000c1e1900 */
[----:B---3--:R0:W-:Y:S04]  /*04e0*/  STG.E desc[UR10][R12.64+-0x4], R25 ;  /* 0xfffffc190c007986 */ /* 0x0081e8000c10190a */
[----:B-1----:R-:W3:Y:S01]  /*04f0*/  LDG.E R27, desc[UR10][R10.64] ;  /* 0x0000000a0a1b7981 */ /* 0x002ee2000c1e1900 */
[----:B------:R-:W-:-:S03]  /*0500*/  VIADD R7, R21, 0xc ;  /* 0x0000000c15077836 */ /* 0x000fc60000000000 */
[----:B---3--:R1:W-:Y:S04]  /*0510*/  STG.E desc[UR10][R12.64], R27 ;  /* 0x0000001b0c007986 */ /* 0x0083e8000c10190a */
[----:B------:R-:W3:Y:S01]  /*0520*/  LDG.E R22, desc[UR10][R10.64+0x4] ;  /* 0x0000040a0a167981 */ /* 0x000ee2000c1e1900 */
[----:B------:R-:W-:-:S04]  /*0530*/  IMAD.WIDE R6, R7, 0x4, R2 ;  /* 0x0000000407067825 */ /* 0x000fc800078e0202 */
[----:B--2---:R-:W-:Y:S01]  /*0540*/  VIADD R9, R23, 0xc ;  /* 0x0000000c17097836 */ /* 0x004fe20000000000 */
[----:B---3--:R2:W-:Y:S04]  /*0550*/  STG.E desc[UR10][R12.64+0x4], R22 ;  /* 0x000004160c007986 */ /* 0x0085e8000c10190a */
[----:B------:R-:W3:Y:S01]  /*0560*/  LDG.E R24, desc[UR10][R6.64+-0x8] ;  /* 0xfffff80a06187981 */ /* 0x000ee2000c1e1900 */
[----:B------:R-:W-:-:S05]  /*0570*/  IMAD.WIDE R8, R9, 0x4, R4 ;  /* 0x0000000409087825 */ /* 0x000fca00078e0204 */
[----:B---3--:R2:W-:Y:S04]  /*0580*/  STG.E desc[UR10][R8.64+-0x8], R24 ;  /* 0xfffff81808007986 */ /* 0x0085e8000c10190a */
[----:B0-----:R-:W3:Y:S04]  /*0590*/  LDG.E R25, desc[UR10][R6.64+-0x4] ;  /* 0xfffffc0a06197981 */ /* 0x001ee8000c1e1900 */
[----:B---3--:R2:W-:Y:S04]  /*05a0*/  STG.E desc[UR10][R8.64+-0x4], R25 ;  /* 0xfffffc1908007986 */ /* 0x0085e8000c10190a */
[----:B-1----:R-:W3:Y:S04]  /*05b0*/  LDG.E R27, desc[UR10][R6.64] ;  /* 0x0000000a061b7981 */ /* 0x002ee8000c1e1900 */
[----:B---3--:R2:W-:Y:S04]  /*05c0*/  STG.E desc[UR10][R8.64], R27 ;  /* 0x0000001b08007986 */ /* 0x0085e8000c10190a */
[----:B------:R-:W3:Y:S01]  /*05d0*/  LDG.E R11, desc[UR10][R6.64+0x4] ;  /* 0x0000040a060b7981 */ /* 0x000ee2000c1e1900 */
[----:B------:R-:W-:Y:S01]  /*05e0*/  IADD3 R18, PT, PT, R18, 0x10, RZ ;  /* 0x0000001012127810 */ /* 0x000fe20007ffe0ff */
[----:B------:R-:W-:-:S02]  /*05f0*/  VIADD R21, R21, 0x10 ;  /* 0x0000001015157836 */ /* 0x000fc40000000000 */
[----:B------:R-:W-:Y:S01]  /*0600*/  VIADD R23, R23, 0x10 ;  /* 0x0000001017177836 */ /* 0x000fe20000000000 */
[----:B------:R-:W-:Y:S01]  /*0610*/  ISETP.GE.AND P1, PT, R18, -0xc, PT ;  /* 0xfffffff41200780c */ /* 0x000fe20003f26270 */
[----:B---3--:R2:W-:-:S12]  /*0620*/  STG.E desc[UR10][R8.64+0x4], R11 ;  /* 0x0000040b08007986 */ /* 0x0085d8000c10190a */
[----:B------:R-:W-:Y:S05]  /*0630*/  @!P1 BRA `(.L_x_6) ;  /* 0xfffffffc00349947 */ /* 0x000fea000383ffff */
.L_x_5:
[----:B------:R-:W-:-:S04]  /*0640*/  IADD3 R6, PT, PT, -R18, RZ, RZ ;  /* 0x000000ff12067210 */ /* 0x000fc80007ffe1ff */
[----:B------:R-:W-:-:S13]  /*0650*/  ISETP.GT.AND P1, PT, R6, 0x4, PT ;  /* 0x000000040600780c */ /* 0x000fda0003f24270 */
[----:B------:R-:W-:Y:S05]  /*0660*/  @!P1 BRA `(.L_x_7) ;  /* 0x0000000000689947 */ /* 0x000fea0003800000 */
[----:B--2---:R-:W-:-:S05]  /*0670*/  IMAD.WIDE R10, R21, 0x4, R2 ;  /* 0x00000004150a7825 */ /* 0x004fca00078e0202 */
[----:B------:R-:W2:Y:S01]  /*0680*/  LDG.E R13, desc[UR10][R10.64+-0x8] ;  /* 0xfffff80a0a0d7981 */ /* 0x000ea2000c1e1900 */
[----:B------:R-:W-:-:S05]  /*0690*/  IMAD.WIDE R6, R23, 0x4, R4 ;  /* 0x0000000417067825 */ /* 0x000fca00078e0204 */
[----:B--2---:R0:W-:Y:S04]  /*06a0*/  STG.E desc[UR10][R6.64+-0x8], R13 ;  /* 0xfffff80d06007986 */ /* 0x0041e8000c10190a */
[----:B------:R-:W2:Y:S04]  /*06b0*/  LDG.E R25, desc[UR10][R10.64+-0x4] ;  /* 0xfffffc0a0a197981 */ /* 0x000ea8000c1e1900 */
[----:B--2---:R1:W-:Y:S04]  /*06c0*/  STG.E desc[UR10][R6.64+-0x4], R25 ;  /* 0xfffffc1906007986 */ /* 0x0043e8000c10190a */
[----:B------:R-:W2:Y:S01]  /*06d0*/  LDG.E R27, desc[UR10][R10.64] ;  /* 0x0000000a0a1b7981 */ /* 0x000ea2000c1e1900 */
[----:B------:R-:W-:-:S03]  /*06e0*/  VIADD R9, R21, 0x4 ;  /* 0x0000000415097836 */ /* 0x000fc60000000000 */
[----:B--2---:R2:W-:Y:S04]  /*06f0*/  STG.E desc[UR10][R6.64], R27 ;  /* 0x0000001b06007986 */ /* 0x0045e8000c10190a */
[----:B------:R-:W3:Y:S01]  /*0700*/  LDG.E R29, desc[UR10][R10.64+0x4] ;  /* 0x0000040a0a1d7981 */ /* 0x000ee2000c1e1900 */
[----:B------:R-:W-:-:S04]  /*0710*/  IMAD.WIDE R8, R9, 0x4, R2 ;  /* 0x0000000409087825 */ /* 0x000fc800078e0202 */
[----:B------:R-:W-:Y:S01]  /*0720*/  VIADD R12, R23, 0x4 ;  /* 0x00000004170c7836 */ /* 0x000fe20000000000 */
[----:B---3--:R3:W-:Y:S04]  /*0730*/  STG.E desc[UR10][R6.64+0x4], R29 ;  /* 0x0000041d06007986 */ /* 0x0087e8000c10190a */
[----:B------:R-:W4:Y:S01]  /*0740*/  LDG.E R22, desc[UR10][R8.64+-0x8] ;  /* 0xfffff80a08167981 */ /* 0x000f22000c1e1900 */
[----:B0-----:R-:W-:-:S05]  /*0750*/  IMAD.WIDE R12, R12, 0x4, R4 ;  /* 0x000000040c0c7825 */ /* 0x001fca00078e0204 */
[----:B----4-:R3:W-:Y:S04]  /*0760*/  STG.E desc[UR10][R12.64+-0x8], R22 ;  /* 0xfffff8160c007986 */ /* 0x0107e8000c10190a */
[----:B-1----:R-:W4:Y:S04]  /*0770*/  LDG.E R25, desc[UR10][R8.64+-0x4] ;  /* 0xfffffc0a08197981 */ /* 0x002f28000c1e1900 */
[----:B----4-:R3:W-:Y:S04]  /*0780*/  STG.E desc[UR10][R12.64+-0x4], R25 ;  /* 0xfffffc190c007986 */ /* 0x0107e8000c10190a */
[----:B--2---:R-:W2:Y:S04]  /*0790*/  LDG.E R27, desc[UR10][R8.64] ;  /* 0x0000000a081b7981 */ /* 0x004ea8000c1e1900 */
[----:B--2---:R3:W-:Y:S04]  /*07a0*/  STG.E desc[UR10][R12.64], R27 ;  /* 0x0000001b0c007986 */ /* 0x0047e8000c10190a */
[----:B------:R-:W2:Y:S01]  /*07b0*/  LDG.E R11, desc[UR10][R8.64+0x4] ;  /* 0x0000040a080b7981 */ /* 0x000ea2000c1e1900 */
[----:B------:R-:W-:Y:S01]  /*07c0*/  PLOP3.LUT P0, PT, PT, PT, PT, 0x8, 0x80 ;  /* 0x000000000080781c */ /* 0x000fe20003f0e170 */
[----:B------:R-:W-:Y:S01]  /*07d0*/  VIADD R21, R21, 0x8 ;  /* 0x0000000815157836 */ /* 0x000fe20000000000 */
[----:B------:R-:W-:Y:S01]  /*07e0*/  IADD3 R18, PT, PT, R18, 0x8, RZ ;  /* 0x0000000812127810 */ /* 0x000fe20007ffe0ff */
[----:B------:R-:W-:Y:S01]  /*07f0*/  VIADD R23, R23, 0x8 ;  /* 0x0000000817177836 */ /* 0x000fe20000000000 */
[----:B--2---:R3:W-:Y:S09]  /*0800*/  STG.E desc[UR10][R12.64+0x4], R11 ;  /* 0x0000040b0c007986 */ /* 0x0047f2000c10190a */
.L_x_7:
[----:B------:R-:W-:-:S13]  /*0810*/  ISETP.NE.OR P0, PT, R18, RZ, P0 ;  /* 0x000000ff1200720c */ /* 0x000fda0000705670 */
[----:B------:R-:W-:Y:S05]  /*0820*/  @!P0 BRA `(.L_x_3) ;  /* 0x00000000003c8947 */ /* 0x000fea0003800000 */
.L_x_4:
[----:B---3--:R-:W-:-:S05]  /*0830*/  IMAD.WIDE R6, R21, 0x4, R2 ;  /* 0x0000000415067825 */ /* 0x008fca00078e0202 */
[----:B0-2---:R-:W2:Y:S01]  /*0840*/  LDG.E R11, desc[UR10][R6.64+-0x8] ;  /* 0xfffff80a060b7981 */ /* 0x005ea2000c1e1900 */
[----:B------:R-:W-:-:S05]  /*0850*/  IMAD.WIDE R8, R23, 0x4, R4 ;  /* 0x0000000417087825 */ /* 0x000fca00078e0204 */
[----:B--2---:R0:W-:Y:S04]  /*0860*/  STG.E desc[UR10][R8.64+-0x8], R11 ;  /* 0xfffff80b08007986 */ /* 0x0041e8000c10190a */
[----:B------:R-:W2:Y:S04]  /*0870*/  LDG.E R13, desc[UR10][R6.64+-0x4] ;  /* 0xfffffc0a060d7981 */ /* 0x000ea8000c1e1900 */
[----:B--2---:R0:W-:Y:S04]  /*0880*/  STG.E desc[UR10][R8.64+-0x4], R13 ;  /* 0xfffffc0d08007986 */ /* 0x0041e8000c10190a */
[----:B------:R-:W2:Y:S04]  /*0890*/  LDG.E R25, desc[UR10][R6.64] ;  /* 0x0000000a06197981 */ /* 0x000ea8000c1e1900 */
[----:B--2---:R0:W-:Y:S04]  /*08a0*/  STG.E desc[UR10][R8.64], R25 ;  /* 0x0000001908007986 */ /* 0x0041e8000c10190a */
[----:B------:R-:W2:Y:S01]  /*08b0*/  LDG.E R27, desc[UR10][R6.64+0x4] ;  /* 0x0000040a061b7981 */ /* 0x000ea2000c1e1900 */
[----:B------:R-:W-:Y:S01]  /*08c0*/  IADD3 R18, PT, PT, R18, 0x4, RZ ;  /* 0x0000000412127810 */ /* 0x000fe20007ffe0ff */
[----:B------:R-:W-:-:S02]  /*08d0*/  VIADD R21, R21, 0x4 ;  /* 0x0000000415157836 */ /* 0x000fc40000000000 */
[----:B------:R-:W-:Y:S01]  /*08e0*/  VIADD R23, R23, 0x4 ;  /* 0x0000000417177836 */ /* 0x000fe20000000000 */
[----:B------:R-:W-:Y:S01]  /*08f0*/  ISETP.NE.AND P0, PT, R18, RZ, PT ;  /* 0x000000ff1200720c */ /* 0x000fe20003f05270 */
[----:B--2---:R0:W-:-:S12]  /*0900*/  STG.E desc[UR10][R8.64+0x4], R27 ;  /* 0x0000041b08007986 */ /* 0x0041d8000c10190a */
[----:B------:R-:W-:Y:S05]  /*0910*/  @P0 BRA `(.L_x_4) ;  /* 0xfffffffc00c40947 */ /* 0x000fea000383ffff */
.L_x_3:
[----:B------:R-:W-:-:S13]  /*0920*/  ISETP.NE.AND P0, PT, R20, RZ, PT ;  /* 0x000000ff1400720c */ /* 0x000fda0003f05270 */
[----:B------:R-:W-:Y:S05]  /*0930*/  @!P0 BRA `(.L_x_2) ;  /* 0x0000000000408947 */ /* 0x000fea0003800000 */
[----:B------:R-:W1:Y:S01]  /*0940*/  LDC.64 R2, c[0x0][0x380] ;  /* 0x0000e000ff027b82 */ /* 0x000e620000000a00 */
[----:B------:R-:W-:-:S05]  /*0950*/  IADD3 R5, PT, PT, R16, UR8, RZ ;  /* 0x0000000810057c10 */ /* 0x000fca000fffe0ff */
[----:B-1----:R-:W-:Y:S02]  /*0960*/  IMAD.WIDE R4, R5, 0x4, R2 ;  /* 0x0000000405047825 */ /* 0x002fe400078e0202 */
[----:B------:R-:W1:Y:S03]  /*0970*/  LDC.64 R2, c[0x0][0x390] ;  /* 0x0000e400ff027b82 */ /* 0x000e660000000a00 */
[----:B---3--:R-:W3:Y:S01]  /*0980*/  LDG.E R7, desc[UR10][R4.64] ;  /* 0x0000000a04077981 */ /* 0x008ee2000c1e1900 */
[----:B------:R-:W-:Y:S01]  /*0990*/  IMAD.IADD R19, R16, 0x1, R19 ;  /* 0x0000000110137824 */ /* 0x000fe200078e0213 */
[----:B------:R-:W-:-:S03]  /*09a0*/  ISETP.NE.AND P0, PT, R20, 0x1, PT ;  /* 0x000000011400780c */ /* 0x000fc60003f05270 */
[----:B-1----:R-:W-:-:S05]  /*09b0*/  IMAD.WIDE R2, R19, 0x4, R2 ;  /* 0x0000000413027825 */ /* 0x002fca00078e0202 */
[----:B---3--:R1:W-:Y:S05]  /*09c0*/  STG.E desc[UR10][R2.64], R7 ;  /* 0x0000000702007986 */ /* 0x0083ea000c10190a */
[----:B------:R-:W-:Y:S05]  /*09d0*/  @!P0 BRA `(.L_x_2) ;  /* 0x0000000000188947 */ /* 0x000fea0003800000 */
[----:B-1----:R-:W3:Y:S01]  /*09e0*/  LDG.E R7, desc[UR10][R4.64+0x4] ;  /* 0x0000040a04077981 */ /* 0x002ee2000c1e1900 */
[----:B------:R-:W-:-:S03]  /*09f0*/  ISETP.NE.AND P0, PT, R20, 0x2, PT ;  /* 0x000000021400780c */ /* 0x000fc60003f05270 */
[----:B---3--:R4:W-:Y:S10]  /*0a00*/  STG.E desc[UR10][R2.64+0x4], R7 ;  /* 0x0000040702007986 */ /* 0x0089f4000c10190a */
[----:B------:R-:W-:Y:S05]  /*0a10*/  @!P0 BRA `(.L_x_2) ;  /* 0x0000000000088947 */ /* 0x000fea0003800000 */
[----:B------:R-:W3:Y:S04]  /*0a20*/  LDG.E R5, desc[UR10][R4.64+0x8] ;  /* 0x0000080a04057981 */ /* 0x000ee8000c1e1900 */
[----:B---3--:R1:W-:Y:S02]  /*0a30*/  STG.E desc[UR10][R2.64+0x8], R5 ;  /* 0x0000080502007986 */ /* 0x0083e4000c10190a */
.L_x_2:
[----:B------:R-:W-:-:S13]  /*0a40*/  ISETP.GE.AND P0, PT, R14, 0x1, PT ;  /* 0x000000010e00780c */ /* 0x000fda0003f06270 */
[----:B------:R-:W-:Y:S05]  /*0a50*/  @!P0 EXIT ;  /* 0x000000000000894d */ /* 0x000fea0003800000 */
[C---:B------:R-:W-:Y:S01]  /*0a60*/  ISETP.GE.U32.AND P0, PT, R14.reuse, 0x4, PT ;  /* 0x000000040e00780c */ /* 0x040fe20003f06070 */
[----:B------:R-:W-:Y:S01]  /*0a70*/  USHF.L.U32 UR9, UR8, 0x1, URZ ;  /* 0x0000000108097899 */ /* 0x000fe200080006ff */
[----:B------:R-:W-:Y:S01]  /*0a80*/  IADD3 R0, PT, PT, R17, R15, R0 ;  /* 0x0000000f11007210 */ /* 0x000fe20007ffe000 */
[----:B-1-34-:R-:W-:Y:S01]  /*0a90*/  IMAD.MOV.U32 R7, RZ, RZ, RZ ;  /* 0x000000ffff077224 */ /* 0x01afe200078e00ff */
[----:B0-2---:R-:W-:-:S09]  /*0aa0*/  LOP3.LUT R8, R14, 0x3, RZ, 0xc0, !PT ;  /* 0x000000030e087812 */ /* 0x005fd200078ec0ff */
[----:B------:R-:W-:Y:S05]  /*0ab0*/  @!P0 BRA `(.L_x_8) ;  /* 0x0000000400d88947 */ /* 0x000fea0003800000 */
[----:B------:R-:W0:Y:S01]  /*0ac0*/  LDCU.64 UR4, c[0x0][0x380] ;  /* 0x00007000ff0477ac */ /* 0x000e220008000a00 */
[----:B------:R-:W-:Y:S01]  /*0ad0*/  LOP3.LUT R7, R14, 0x7ffffffc, RZ, 0xc0, !PT ;  /* 0x7ffffffc0e077812 */ /* 0x000fe200078ec0ff */
[----:B------:R-:W-:Y:S01]  /*0ae0*/  IMAD.MOV.U32 R11, RZ, RZ, R0 ;  /* 0x000000ffff0b7224 */ /* 0x000fe200078e0000 */
[----:B------:R-:W-:Y:S01]  /*0af0*/  MOV R9, UR9 ;  /* 0x0000000900097c02 */ /* 0x000fe20008000f00 */
[----:B------:R-:W1:Y:S01]  /*0b00*/  LDCU.64 UR6, c[0x0][0x390] ;  /* 0x00007200ff0677ac */ /* 0x000e620008000a00 */
[----:B------:R-:W-:-:S04]  /*0b10*/  IADD3 R6, PT, PT, -R7, RZ, RZ ;  /* 0x000000ff07067210 */ /* 0x000fc80007ffe1ff */
[----:B------:R-:W-:Y:S01]  /*0b20*/  ISETP.GE.AND P0, PT, R6, RZ, PT ;  /* 0x000000ff0600720c */ /* 0x000fe20003f06270 */
[----:B0-----:R-:W-:Y:S02]  /*0b30*/  UIADD3 UR4, UP0, UPT, UR4, 0x8, URZ ;  /* 0x0000000804047890 */ /* 0x001fe4000ff1e0ff */
[----:B-1----:R-:W-:Y:S02]  /*0b40*/  UIADD3 UR6, UP1, UPT, UR6, 0x8, URZ ;  /* 0x0000000806067890 */ /* 0x002fe4000ff3e0ff */
[----:B------:R-:W-:Y:S02]  /*0b50*/  UIADD3.X UR5, UPT, UPT, URZ, UR5, URZ, UP0, !UPT ;  /* 0x00000005ff057290 */ /* 0x000fe400087fe4ff */
[----:B------:R-:W-:Y:S01]  /*0b60*/  IMAD.U32 R2, RZ, RZ, UR4 ;  /* 0x00000004ff027e24 */ /* 0x000fe2000f8e00ff */
[----:B------:R-:W-:Y:S01]  /*0b70*/  UIADD3.X UR7, UPT, UPT, URZ, UR7, URZ, UP1, !UPT ;  /* 0x00000007ff077290 */ /* 0x000fe20008ffe4ff */
[----:B------:R-:W-:Y:S02]  /*0b80*/  IMAD.U32 R4, RZ, RZ, UR6 ;  /* 0x00000006ff047e24 */ /* 0x000fe4000f8e00ff */
[----:B------:R-:W-:-:S03]  /*0b90*/  MOV R3, UR5 ;  /* 0x0000000500037c02 */ /* 0x000fc60008000f00 */
[----:B------:R-:W-:Y:S01]  /*0ba0*/  IMAD.U32 R5, RZ, RZ, UR7 ;  /* 0x00000007ff057e24 */ /* 0x000fe2000f8e00ff */
[----:B------:R-:W-:Y:S06]  /*0bb0*/  @P0 BRA `(.L_x_9) ;  /* 0x00000004005c0947 */ /* 0x000fec0003800000 */
[----:B------:R-:W-:Y:S01]  /*0bc0*/  IMAD.MOV R10, RZ, RZ, -R6 ;  /* 0x000000ffff0a7224 */ /* 0x000fe200078e0a06 */
[----:B------:R-:W-:-:S04]  /*0bd0*/  PLOP3.LUT P0, PT, PT, PT, PT, 0x80, 0x8 ;  /* 0x000000000008781c */ /* 0x000fc80003f0f070 */
[----:B------:R-:W-:-:S13]  /*0be0*/  ISETP.GT.AND P1, PT, R10, 0xc, PT ;  /* 0x0000000c0a00780c */ /* 0x000fda0003f24270 */
[----:B------:R-:W-:Y:S05]  /*0bf0*/  @!P1 BRA `(.L_x_10) ;  /* 0x0000000000d09947 */ /* 0x000fea0003800000 */
[----:B------:R-:W-:-:S13]  /*0c00*/  PLOP3.LUT P0, PT, PT, PT, PT, 0x8, 0x80 ;  /* 0x000000000080781c */ /* 0x000fda0003f0e170 */
.L_x_11:
        /* <DEDUP_REMOVED lines=10> */
[----:B------:R-:W-:Y:S01]  /*0cb0*/  IMAD.WIDE R14, R15, 0x4, R2 ;  /* 0x000000040f0e7825 */ /* 0x000fe200078e0202 */
[----:B------:R-:W-:Y:S02]  /*0cc0*/  IADD3 R27, PT, PT, R11, 0x4, RZ ;  /* 0x000000040b1b7810 */ /* 0x000fe40007ffe0ff */
        /* <DEDUP_REMOVED lines=10> */
[----:B---3--:R-:W-:-:S04]  /*0d70*/  IMAD.WIDE R12, R19, 0x4, R2 ;  /* 0x00000004130c7825 */ /* 0x008fc800078e0202 */
[----:B------:R-:W-:Y:S01]  /*0d80*/  VIADD R19, R11, 0x8 ;  /* 0x000000080b137836 */ /* 0x000fe20000000000 */
[----:B--2---:R2:W-:Y:S04]  /*0d90*/  STG.E desc[UR10][R16.64+0x4], R27 ;  /* 0x0000041b10007986 */ /* 0x0045e8000c10190a */
[----:B------:R-:W3:Y:S01]  /*0da0*/  LDG.E R25, desc[UR10][R12.64+-0x8] ;  /* 0xfffff80a0c197981 */ /* 0x000ee2000c1e1900 */
[----:B------:R-:W-:-:S05]  /*0db0*/  IMAD.WIDE R18, R19, 0x4, R4 ;  /* 0x0000000413127825 */ /* 0x000fca00078e0204 */
[----:B---3--:R-:W-:Y:S04]  /*0dc0*/  STG.E desc[UR10][R18.64+-0x8], R25 ;  /* 0xfffff81912007986 */ /* 0x008fe8000c10190a */
[----:B0-----:R-:W3:Y:S04]  /*0dd0*/  LDG.E R21, desc[UR10][R12.64+-0x4] ;  /* 0xfffffc0a0c157981 */ /* 0x001ee8000c1e1900 */
[----:B---3--:R0:W-:Y:S04]  /*0de0*/  STG.E desc[UR10][R18.64+-0x4], R21 ;  /* 0xfffffc1512007986 */ /* 0x0081e8000c10190a */
[----:B-1----:R-:W3:Y:S01]  /*0df0*/  LDG.E R23, desc[UR10][R12.64] ;  /* 0x0000000a0c177981 */ /* 0x002ee2000c1e1900 */
[----:B------:R-:W-:-:S03]  /*0e00*/  IADD3 R15, PT, PT, R9, 0xc, RZ ;  /* 0x0000000c090f7810 */ /* 0x000fc60007ffe0ff */
        /* <DEDUP_REMOVED lines=13> */
[----:B------:R-:W-:Y:S01]  /*0ee0*/  VIADD R6, R6, 0x10 ;  /* 0x0000001006067836 */ /* 0x000fe20000000000 */
[----:B------:R-:W-:Y:S01]  /*0ef0*/  IADD3 R9, PT, PT, R9, 0x10, RZ ;  /* 0x0000001009097810 */ /* 0x000fe20007ffe0ff */
[----:B------:R-:W-:-:S03]  /*0f00*/  VIADD R11, R11, 0x10 ;  /* 0x000000100b0b7836 */ /* 0x000fc60000000000 */
[----:B------:R-:W-:Y:S01]  /*0f10*/  ISETP.GE.AND P1, PT, R6, -0xc, PT ;  /* 0xfffffff40600780c */ /* 0x000fe20003f26270 */
[----:B---3--:R2:W-:-:S12]  /*0f20*/  STG.E desc[UR10][R16.64+0x4], R13 ;  /* 0x0000040d10007986 */ /* 0x0085d8000c10190a */
[----:B------:R-:W-:Y:S05]  /*0f30*/  @!P1 BRA `(.L_x_11) ;  /* 0xfffffffc00349947 */ /* 0x000fea000383ffff */
.L_x_10:
[----:B------:R-:W-:-:S05]  /*0f40*/  IMAD.MOV R10, RZ, RZ, -R6 ;  /* 0x000000ffff0a7224 */ /* 0x000fca00078e0a06 */
        /* <DEDUP_REMOVED lines=28> */
.L_x_12:
[----:B------:R-:W-:-:S13]  /*1110*/  ISETP.NE.OR P0, PT, R6, RZ, P0 ;  /* 0x000000ff0600720c */ /* 0x000fda0000705670 */
[----:B------:R-:W-:Y:S05]  /*1120*/  @!P0 BRA `(.L_x_8) ;  /* 0x00000000003c8947 */ /* 0x000fea0003800000 */
.L_x_9:
[----:B--23--:R-:W-:-:S05]  /*1130*/  IMAD.WIDE R12, R9, 0x4, R2 ;  /* 0x00000004090c7825 */ /* 0x00cfca00078e0202 */
[----:B0-----:R-:W2:Y:S01]  /*1140*/  LDG.E R17, desc[UR10][R12.64+-0x8] ;  /* 0xfffff80a0c117981 */ /* 0x001ea2000c1e1900 */
[----:B------:R-:W-:-:S05]  /*1150*/  IMAD.WIDE R14, R11, 0x4, R4 ;  /* 0x000000040b0e7825 */ /* 0x000fca00078e0204 */
[----:B--2---:R0:W-:Y:S04]  /*1160*/  STG.E desc[UR10][R14.64+-0x8], R17 ;  /* 0xfffff8110e007986 */ /* 0x0041e8000c10190a */
[----:B------:R-:W2:Y:S04]  /*1170*/  LDG.E R19, desc[UR10][R12.64+-0x4] ;  /* 0xfffffc0a0c137981 */ /* 0x000ea8000c1e1900 */
[----:B--2---:R0:W-:Y:S04]  /*1180*/  STG.E desc[UR10][R14.64+-0x4], R19 ;  /* 0xfffffc130e007986 */ /* 0x0041e8000c10190a */
[----:B------:R-:W2:Y:S04]  /*1190*/  LDG.E R21, desc[UR10][R12.64] ;  /* 0x0000000a0c157981 */ /* 0x000ea8000c1e1900 */
[----:B--2---:R0:W-:Y:S04]  /*11a0*/  STG.E desc[UR10][R14.64], R21 ;  /* 0x000000150e007986 */ /* 0x0041e8000c10190a */
[----:B------:R-:W2:Y:S01]  /*11b0*/  LDG.E R23, desc[UR10][R12.64+0x4] ;  /* 0x0000040a0c177981 */ /* 0x000ea2000c1e1900 */
[----:B------:R-:W-:Y:S01]  /*11c0*/  VIADD R6, R6, 0x4 ;  /* 0x0000000406067836 */ /* 0x000fe20000000000 */
[----:B------:R-:W-:Y:S01]  /*11d0*/  IADD3 R9, PT, PT, R9, 0x4, RZ ;  /* 0x0000000409097810 */ /* 0x000fe20007ffe0ff */
[----:B------:R-:W-:-:S03]  /*11e0*/  VIADD R11, R11, 0x4 ;  /* 0x000000040b0b7836 */ /* 0x000fc60000000000 */
[----:B------:R-:W-:Y:S01]  /*11f0*/  ISETP.NE.AND P0, PT, R6, RZ, PT ;  /* 0x000000ff0600720c */ /* 0x000fe20003f05270 */
[----:B--2---:R0:W-:-:S12]  /*1200*/  STG.E desc[UR10][R14.64+0x4], R23 ;  /* 0x000004170e007986 */ /* 0x0041d8000c10190a */
[----:B------:R-:W-:Y:S05]  /*1210*/  @P0 BRA `(.L_x_9) ;  /* 0xfffffffc00c40947 */ /* 0x000fea000383ffff */
.L_x_8:
[----:B------:R-:W-:-:S13]  /*1220*/  ISETP.NE.AND P0, PT, R8, RZ, PT ;  /* 0x000000ff0800720c */ /* 0x000fda0003f05270 */
[----:B------:R-:W-:Y:S05]  /*1230*/  @!P0 EXIT ;  /* 0x000000000000894d */ /* 0x000fea0003800000 */
[----:B------:R-:W1:Y:S01]  /*1240*/  LDC.64 R2, c[0x0][0x380] ;  /* 0x0000e000ff027b82 */ /* 0x000e620000000a00 */
[----:B------:R-:W-:-:S04]  /*1250*/  VIADD R5, R7, UR9 ;  /* 0x0000000907057c36 */ /* 0x000fc80008000000 */
[----:B-1----:R-:W-:-:S03]  /*1260*/  IMAD.WIDE R2, R5, 0x4, R2 ;  /* 0x0000000405027825 */ /* 0x002fc600078e0202 */
[----:B------:R-:W1:Y:S02]  /*1270*/  LDC.64 R4, c[0x0][0x390] ;  /* 0x0000e400ff047b82 */ /* 0x000e640000000a00 */
[----:B------:R-:W4:Y:S01]  /*1280*/  LDG.E R9, desc[UR10][R2.64] ;  /* 0x0000000a02097981 */ /* 0x000f22000c1e1900 */
[----:B------:R-:W-:Y:S02]  /*1290*/  ISETP.NE.AND P0, PT, R8, 0x1, PT ;  /* 0x000000010800780c */ /* 0x000fe40003f05270 */
[----:B------:R-:W-:-:S05]  /*12a0*/  IADD3 R7, PT, PT, R7, R0, RZ ;  /* 0x0000000007077210 */ /* 0x000fca0007ffe0ff */
[----:B-1----:R-:W-:-:S05]  /*12b0*/  IMAD.WIDE R4, R7, 0x4, R4 ;  /* 0x0000000407047825 */ /* 0x002fca00078e0204 */
[----:B----4-:R1:W-:Y:S01]  /*12c0*/  STG.E desc[UR10][R4.64], R9 ;  /* 0x0000000904007986 */ /* 0x0103e2000c10190a */
[----:B------:R-:W-:Y:S05]  /*12d0*/  @!P0 EXIT ;  /* 0x000000000000894d */ /* 0x000fea0003800000 */
[----:B------:R-:W4:Y:S01]  /*12e0*/  LDG.E R7, desc[UR10][R2.64+0x4] ;  /* 0x0000040a02077981 */ /* 0x000f22000c1e1900 */
[----:B------:R-:W-:-:S03]  /*12f0*/  ISETP.NE.AND P0, PT, R8, 0x2, PT ;  /* 0x000000020800780c */ /* 0x000fc60003f05270 */
[----:B----4-:R4:W-:Y:S10]  /*1300*/  STG.E desc[UR10][R4.64+0x4], R7 ;  /* 0x0000040704007986 */ /* 0x0109f4000c10190a */
[----:B------:R-:W-:Y:S05]  /*1310*/  @!P0 EXIT ;  /* 0x000000000000894d */ /* 0x000fea0003800000 */
[----:B------:R-:W5:Y:S04]  /*1320*/  LDG.E R3, desc[UR10][R2.64+0x8] ;  /* 0x0000080a02037981 */ /* 0x000f68000c1e1900 */
[----:B-----5:R-:W-:Y:S01]  /*1330*/  STG.E desc[UR10][R4.64+0x8], R3 ;  /* 0x0000080304007986 */ /* 0x020fe2000c10190a */
[----:B------:R-:W-:Y:S05]  /*1340*/  EXIT ;  /* 0x000000000000794d */ /* 0x000fea0003800000 */
.L_x_55:
[----:B-----5:R-:W-:-:S13]  /*1350*/  ISETP.GE.AND P0, PT, R0, 0x1, PT ;  /* 0x000000010000780c */ /* 0x020fda0003f06270 */
[----:B------:R-:W-:Y:S05]  /*1360*/  @!P0 BRA `(.L_x_13) ;  /* 0x0000000800108947 */ /* 0x000fea0003800000 */
[C---:B------:R-:W-:Y:S01]  /*1370*/  ISETP.GE.U32.AND P0, PT, R0.reuse, 0x4, PT ;  /* 0x000000040000780c */ /* 0x040fe20003f06070 */
[----:B------:R-:W-:Y:S01]  /*1380*/  IMAD.MOV.U32 R6, RZ, RZ, RZ ;  /* 0x000000ffff067224 */ /* 0x000fe200078e00ff */
[----:B------:R-:W-:-:S11]  /*1390*/  LOP3.LUT R8, R0, 0x3, RZ, 0xc0, !PT ;  /* 0x0000000300087812 */ /* 0x000fd600078ec0ff */
[----:B------:R-:W-:Y:S05]  /*13a0*/  @!P0 BRA `(.L_x_14) ;  /* 0x0000000400c08947 */ /* 0x000fea0003800000 */
[----:B------:R-:W0:Y:S01]  /*13b0*/  LDCU.64 UR4, c[0x0][0x380] ;  /* 0x00007000ff0477ac */ /* 0x000e220008000a00 */
[----:B------:R-:W-:Y:S01]  /*13c0*/  LOP3.LUT R6, R0, 0x7ffffffc, RZ, 0xc0, !PT ;  /* 0x7ffffffc00067812 */ /* 0x000fe200078ec0ff */
[----:B------:R-:W1:Y:S04]  /*13d0*/  LDCU.64 UR6, c[0x0][0x390] ;  /* 0x00007200ff0677ac */ /* 0x000e680008000a00 */
[----:B------:R-:W-:-:S05]  /*13e0*/  IMAD.MOV R7, RZ, RZ, -R6 ;  /* 0x000000ffff077224 */ /* 0x000fca00078e0a06 */
[----:B------:R-:W-:Y:S01]  /*13f0*/  ISETP.GE.AND P0, PT, R7, RZ, PT ;  /* 0x000000ff0700720c */ /* 0x000fe20003f06270 */
[----:B0-----:R-:W-:Y:S02]  /*1400*/  UIADD3 UR4, UP0, UPT, UR4, 0x8, URZ ;  /* 0x0000000804047890 */ /* 0x001fe4000ff1e0ff */
[----:B-1----:R-:W-:Y:S02]  /*1410*/  UIADD3 UR6, UP1, UPT, UR6, 0x8, URZ ;  /* 0x0000000806067890 */ /* 0x002fe4000ff3e0ff */
[----:B------:R-:W-:Y:S02]  /*1420*/  UIADD3.X UR5, UPT, UPT, URZ, UR5, URZ, UP0, !UPT ;  /* 0x00000005ff057290 */ /* 0x000fe400087fe4ff */
[----:B------:R-:W-:Y:S01]  /*1430*/  MOV R2, UR4 ;  /* 0x0000000400027c02 */ /* 0x000fe20008000f00 */
[----:B------:R-:W-:Y:S01]  /*1440*/  UIADD3.X UR7, UPT, UPT, URZ, UR7, URZ, UP1, !UPT ;  /* 0x00000007ff077290 */ /* 0x000fe20008ffe4ff */
[----:B------:R-:W-:Y:S02]  /*1450*/  IMAD.U32 R4, RZ, RZ, UR6 ;  /* 0x00000006ff047e24 */ /* 0x000fe4000f8e00ff */
[----:B------:R-:W-:-:S03]  /*1460*/  IMAD.U32 R3, RZ, RZ, UR5 ;  /* 0x00000005ff037e24 */ /* 0x000fc6000f8e00ff */
[----:B------:R-:W-:Y:S01]  /*1470*/  MOV R5, UR7 ;  /* 0x0000000700057c02 */ /* 0x000fe20008000f00 */
[----:B------:R-:W-:Y:S06]  /*1480*/  @P0 BRA `(.L_x_15) ;  /* 0x00000004003c0947 */ /* 0x000fec0003800000 */
[----:B------:R-:W-:Y:S01]  /*1490*/  IMAD.MOV R9, RZ, RZ, -R7 ;  /* 0x000000ffff097224 */ /* 0x000fe200078e0a07 */
[----:B------:R-:W-:-:S04]  /*14a0*/  PLOP3.LUT P0, PT, PT, PT, PT, 0x80, 0x8 ;  /* 0x000000000008781c */ /* 0x000fc80003f0f070 */
[----:B------:R-:W-:-:S13]  /*14b0*/  ISETP.GT.AND P1, PT, R9, 0xc, PT ;  /* 0x0000000c0900780c */ /* 0x000fda0003f24270 */
[----:B------:R-:W-:Y:S05]  /*14c0*/  @!P1 BRA `(.L_x_16) ;  /* 0x0000000000b09947 */ /* 0x000fea0003800000 */
[----:B------:R-:W-:-:S13]  /*14d0*/  PLOP3.LUT P0, PT, PT, PT, PT, 0x8, 0x80 ;  /* 0x000000000080781c */ /* 0x000fda0003f0e170 */
.L_x_17:
[----:B------:R-:W2:Y:S04]  /*14e0*/  LDG.E R9, desc[UR10][R2.64+-0x8] ;  /* 0xfffff80a02097981 */ /* 0x000ea8000c1e1900 */
[----:B--2---:R0:W-:Y:S04]  /*14f0*/  STG.E desc[UR10][R4.64+-0x8], R9 ;  /* 0xfffff80904007986 */ /* 0x0041e8000c10190a */
[----:B------:R-:W2:Y:S04]  /*1500*/  LDG.E R11, desc[UR10][R2.64+-0x4] ;  /* 0xfffffc0a020b7981 */ /* 0x000ea8000c1e1900 */
[----:B--2---:R1:W-:Y:S04]  /*1510*/  STG.E desc[UR10][R4.64+-0x4], R11 ;  /* 0xfffffc0b04007986 */ /* 0x0043e8000c10190a */
[----:B------:R-:W2:Y:S04]  /*1520*/  LDG.E R13, desc[UR10][R2.64] ;  /* 0x0000000a020d7981 */ /* 0x000ea8000c1e1900 */
[----:B--2---:R2:W-:Y:S04]  /*1530*/  STG.E desc[UR10][R4.64], R13 ;  /* 0x0000000d04007986 */ /* 0x0045e8000c10190a */
[----:B------:R-:W3:Y:S04]  /*1540*/  LDG.E R15, desc[UR10][R2.64+0x4] ;  /* 0x0000040a020f7981 */ /* 0x000ee8000c1e1900 */
[----:B---3--:R3:W-:Y:S04]  /*1550*/  STG.E desc[UR10][R4.64+0x4], R15 ;  /* 0x0000040f04007986 */ /* 0x0087e8000c10190a */
[----:B------:R-:W4:Y:S04]  /*1560*/  LDG.E R19, desc[UR10][R2.64+0x8] ;  /* 0x0000080a02137981 */ /* 0x000f28000c1e1900 */
[----:B----4-:R4:W-:Y:S04]  /*1570*/  STG.E desc[UR10][R4.64+0x8], R19 ;  /* 0x0000081304007986 */ /* 0x0109e8000c10190a */
[----:B------:R-:W5:Y:S04]  /*1580*/  LDG.E R21, desc[UR10][R2.64+0xc] ;  /* 0x00000c0a02157981 */ /* 0x000f68000c1e1900 */
[----:B-----5:R5:W-:Y:S04]  /*1590*/  STG.E desc[UR10][R4.64+0xc], R21 ;  /* 0x00000c1504007986 */ /* 0x020be8000c10190a */
[----:B0-----:R-:W2:Y:S04]  /*15a0*/  LDG.E R9, desc[UR10][R2.64+0x10] ;  /* 0x0000100a02097981 */ /* 0x001ea8000c1e1900 */
[----:B--2---:R0:W-:Y:S04]  /*15b0*/  STG.E desc[UR10][R4.64+0x10], R9 ;  /* 0x0000100904007986 */ /* 0x0041e8000c10190a */
[----:B-1----:R-:W2:Y:S04]  /*15c0*/  LDG.E R11, desc[UR10][R2.64+0x14] ;  /* 0x0000140a020b7981 */ /* 0x002ea8000c1e1900 */
[----:B--2---:R1:W-:Y:S04]  /*15d0*/  STG.E desc[UR10][R4.64+0x14], R11 ;  /* 0x0000140b04007986 */ /* 0x0043e8000c10190a */
[----:B------:R-:W2:Y:S04]  /*15e0*/  LDG.E R13, desc[UR10][R2.64+0x18] ;  /* 0x0000180a020d7981 */ /* 0x000ea8000c1e1900 */
[----:B--2---:R2:W-:Y:S04]  /*15f0*/  STG.E desc[UR10][R4.64+0x18], R13 ;  /* 0x0000180d04007986 */ /* 0x0045e8000c10190a */
[----:B---3--:R-:W3:Y:S04]  /*1600*/  LDG.E R15, desc[UR10][R2.64+0x1c] ;  /* 0x00001c0a020f7981 */ /* 0x008ee8000c1e1900 */
[----:B---3--:R3:W-:Y:S04]  /*1610*/  STG.E desc[UR10][R4.64+0x1c], R15 ;  /* 0x00001c0f04007986 */ /* 0x0087e8000c10190a */
[----:B----4-:R-:W4:Y:S04]  /*1620*/  LDG.E R19, desc[UR10][R2.64+0x20] ;  /* 0x0000200a02137981 */ /* 0x010f28000c1e1900 */
[----:B----4-:R-:W-:Y:S04]  /*1630*/  STG.E desc[UR10][R4.64+0x20], R19 ;  /* 0x0000201304007986 */ /* 0x010fe8000c10190a */
[----:B-----5:R-:W4:Y:S04]  /*1640*/  LDG.E R21, desc[UR10][R2.64+0x24] ;  /* 0x0000240a02157981 */ /* 0x020f28000c1e1900 */
[----:B----4-:R-:W-:Y:S04]  /*1650*/  STG.E desc[UR10][R4.64+0x24], R21 ;  /* 0x0000241504007986 */ /* 0x010fe8000c10190a */
[----:B0-----:R-:W4:Y:S04]  /*1660*/  LDG.E R9, desc[UR10][R2.64+0x28] ;  /* 0x0000280a02097981 */ /* 0x001f28000c1e1900 */
[----:B----4-:R0:W-:Y:S04]  /*1670*/  STG.E desc[UR10][R4.64+0x28], R9 ;  /* 0x0000280904007986 */ /* 0x0101e8000c10190a */
[----:B-1----:R-:W4:Y:S04]  /*1680*/  LDG.E R11, desc[UR10][R2.64+0x2c] ;  /* 0x00002c0a020b7981 */ /* 0x002f28000c1e1900 */
[----:B----4-:R-:W-:Y:S04]  /*1690*/  STG.E desc[UR10][R4.64+0x2c], R11 ;  /* 0x00002c0b04007986 */ /* 0x010fe8000c10190a */
[----:B--2---:R-:W2:Y:S01]  /*16a0*/  LDG.E R13, desc[UR10][R2.64+0x30] ;  /* 0x0000300a020d7981 */ /* 0x004ea2000c1e1900 */
[----:B------:R-:W-:-:S05]  /*16b0*/  VIADD R7, R7, 0x10 ;  /* 0x0000001007077836 */ /* 0x000fca0000000000 */
[----:B------:R-:W-:Y:S01]  /*16c0*/  ISETP.GE.AND P1, PT, R7, -0xc, PT ;  /* 0xfffffff40700780c */ /* 0x000fe20003f26270 */
[----:B--2---:R-:W-:Y:S04]  /*16d0*/  STG.E desc[UR10][R4.64+0x30], R13 ;  /* 0x0000300d04007986 */ /* 0x004fe8000c10190a */
[----:B---3--:R1:W2:Y:S01]  /*16e0*/  LDG.E R15, desc[UR10][R2.64+0x34] ;  /* 0x0000340a020f7981 */ /* 0x0082a2000c1e1900 */
[----:B------:R-:W-:Y:S02]  /*16f0*/  IADD3 R10, P3, PT, R4, 0x40, RZ ;  /* 0x00000040040a7810 */ /* 0x000fe40007f7e0ff */
[----:B------:R-:W-:-:S03]  /*1700*/  IADD3 R12, P2, PT, R2, 0x40, RZ ;  /* 0x00000040020c7810 */ /* 0x000fc60007f5e0ff */
[----:B0-----:R-:W-:Y:S01]  /*1710*/  IMAD.X R9, RZ, RZ, R5, P3 ;  /* 0x000000ffff097224 */ /* 0x001fe200018e0605 */
[----:B------:R-:W-:Y:S01]  /*1720*/  IADD3.X R19, PT, PT, RZ, R3, RZ, P2, !PT ;  /* 0x00000003ff137210 */ /* 0x000fe200017fe4ff */
[----:B-1----:R-:W-:-:S03]  /*1730*/  IMAD.MOV.U32 R2, RZ, RZ, R12 ;  /* 0x000000ffff027224 */ /* 0x002fc600078e000c */
[----:B------:R-:W-:Y:S01]  /*1740*/  MOV R3, R19 ;  /* 0x0000001300037202 */ /* 0x000fe20000000f00 */
[----:B--2---:R0:W-:Y:S02]  /*1750*/  STG.E desc[UR10][R4.64+0x34], R15 ;  /* 0x0000340f04007986 */ /* 0x0041e4000c10190a */
[----:B0-----:R-:W-:Y:S02]  /*1760*/  IMAD.MOV.U32 R4, RZ, RZ, R10 ;  /* 0x000000ffff047224 */ /* 0x001fe400078e000a */
[----:B------:R-:W-:Y:S01]  /*1770*/  IMAD.MOV.U32 R5, RZ, RZ, R9 ;  /* 0x000000ffff057224 */ /* 0x000fe200078e0009 */
[----:B------:R-:W-:Y:S06]  /*1780*/  @!P1 BRA `(.L_x_17) ;  /* 0xfffffffc00549947 */ /* 0x000fec000383ffff */
.L_x_16:
[----:B------:R-:W-:-:S04]  /*1790*/  IADD3 R9, PT, PT, -R7, RZ, RZ ;  /* 0x000000ff07097210 */ /* 0x000fc80007ffe1ff */
[----:B------:R-:W-:-:S13]  /*17a0*/  ISETP.GT.AND P1, PT, R9, 0x4, PT ;  /* 0x000000040900780c */ /* 0x000fda0003f24270 */
[----:B------:R-:W-:Y:S05]  /*17b0*/  @!P1 BRA `(.L_x_18) ;  /* 0x0000000000689947 */ /* 0x000fea0003800000 */
[----:B------:R-:W2:Y:S04]  /*17c0*/  LDG.E R9, desc[UR10][R2.64+-0x8] ;  /* 0xfffff80a02097981 */ /* 0x000ea8000c1e1900 */
[----:B--2---:R0:W-:Y:S04]  /*17d0*/  STG.E desc[UR10][R4.64+-0x8], R9 ;  /* 0xfffff80904007986 */ /* 0x0041e8000c10190a */
[----:B------:R-:W2:Y:S04]  /*17e0*/  LDG.E R11, desc[UR10][R2.64+-0x4] ;  /* 0xfffffc0a020b7981 */ /* 0x000ea8000c1e1900 */
[----:B--2---:R1:W-:Y:S04]  /*17f0*/  STG.E desc[UR10][R4.64+-0x4], R11 ;  /* 0xfffffc0b04007986 */ /* 0x0043e8000c10190a */
[----:B------:R-:W2:Y:S04]  /*1800*/  LDG.E R13, desc[UR10][R2.64] ;  /* 0x0000000a020d7981 */ /* 0x000ea8000c1e1900 */
[----:B--2---:R-:W-:Y:S04]  /*1810*/  STG.E desc[UR10][R4.64], R13 ;  /* 0x0000000d04007986 */ /* 0x004fe8000c10190a */
[----:B------:R-:W2:Y:S04]  /*1820*/  LDG.E R15, desc[UR10][R2.64+0x4] ;  /* 0x0000040a020f7981 */ /* 0x000ea8000c1e1900 */
[----:B--2---:R2:W-:Y:S04]  /*1830*/  STG.E desc[UR10][R4.64+0x4], R15 ;  /* 0x0000040f04007986 */ /* 0x0045e8000c10190a */
[----:B------:R-:W3:Y:S04]  /*1840*/  LDG.E R19, desc[UR10][R2.64+0x8] ;  /* 0x0000080a02137981 */ /* 0x000ee8000c1e1900 */
[----:B---3--:R-:W-:Y:S04]  /*1850*/  STG.E desc[UR10][R4.64+0x8], R19 ;  /* 0x0000081304007986 */ /* 0x008fe8000c10190a */
[----:B------:R-:W3:Y:S04]  /*1860*/  LDG.E R21, desc[UR10][R2.64+0xc] ;  /* 0x00000c0a02157981 */ /* 0x000ee8000c1e1900 */
[----:B---3--:R-:W-:Y:S04]  /*1870*/  STG.E desc[UR10][R4.64+0xc], R21 ;  /* 0x00000c1504007986 */ /* 0x008fe8000c10190a */
[----:B0-----:R-:W3:Y:S01]  /*1880*/  LDG.E R9, desc[UR10][R2.64+0x10] ;  /* 0x0000100a02097981 */ /* 0x001ee2000c1e1900 */
[----:B------:R-:W-:-:S02]  /*1890*/  IADD3 R12, P1, PT, R2, 0x20, RZ ;  /* 0x00000020020c7810 */ /* 0x000fc40007f3e0ff */
[----:B------:R-:W-:Y:S01]  /*18a0*/  IADD3 R10, P2, PT, R4, 0x20, RZ ;  /* 0x00000020040a7810 */ /* 0x000fe20007f5e0ff */
[----:B---3--:R-:W-:Y:S04]  /*18b0*/  STG.E desc[UR10][R4.64+0x10], R9 ;  /* 0x0000100904007986 */ /* 0x008fe8000c10190a */
[----:B-1----:R0:W3:Y:S01]  /*18c0*/  LDG.E R11, desc[UR10][R2.64+0x14] ;  /* 0x0000140a020b7981 */ /* 0x0020e2000c1e1900 */
[----:B--2---:R-:W-:Y:S01]  /*18d0*/  IMAD.X R15, RZ, RZ, R3, P1 ;  /* 0x000000ffff0f7224 */ /* 0x004fe200008e0603 */
[----:B------:R-:W-:Y:S01]  /*18e0*/  PLOP3.LUT P0, PT, PT, PT, PT, 0x8, 0x80 ;  /* 0x000000000080781c */ /* 0x000fe20003f0e170 */
[----:B------:R-:W-:Y:S01]  /*18f0*/  IMAD.X R13, RZ, RZ, R5, P2 ;  /* 0x000000ffff0d7224 */ /* 0x000fe200010e0605 */
[----:B------:R-:W-:Y:S01]  /*1900*/  IADD3 R7, PT, PT, R7, 0x8, RZ ;  /* 0x0000000807077810 */ /* 0x000fe20007ffe0ff */
[----:B0-----:R-:W-:-:S02]  /*1910*/  IMAD.MOV.U32 R2, RZ, RZ, R12 ;  /* 0x000000ffff027224 */ /* 0x001fc400078e000c */
[----:B------:R-:W-:Y:S01]  /*1920*/  IMAD.MOV.U32 R3, RZ, RZ, R15 ;  /* 0x000000ffff037224 */ /* 0x000fe200078e000f */
[----:B---3--:R0:W-:Y:S02]  /*1930*/  STG.E desc[UR10][R4.64+0x14], R11 ;  /* 0x0000140b04007986 */ /* 0x0081e4000c10190a */
[----:B0-----:R-:W-:Y:S01]  /*1940*/  MOV R4, R10 ;  /* 0x0000000a00047202 */ /* 0x001fe20000000f00 */
[----:B------:R-:W-:-:S07]  /*1950*/  IMAD.MOV.U32 R5, RZ, RZ, R13 ;  /* 0x000000ffff057224 */ /* 0x000fce00078e000d */
.L_x_18:
[----:B------:R-:W-:-:S13]  /*1960*/  ISETP.NE.OR P0, PT, R7, RZ, P0 ;  /* 0x000000ff0700720c */ /* 0x000fda0000705670 */
[----:B------:R-:W-:Y:S05]  /*1970*/  @!P0 BRA `(.L_x_14) ;  /* 0x00000000004c8947 */ /* 0x000fea0003800000 */
.L_x_15:
[----:B------:R-:W2:Y:S04]  /*1980*/  LDG.E R9, desc[UR10][R2.64+-0x8] ;  /* 0xfffff80a02097981 */ /* 0x000ea8000c1e1900 */
[----:B--2---:R0:W-:Y:S04]  /*1990*/  STG.E desc[UR10][R4.64+-0x8], R9 ;  /* 0xfffff80904007986 */ /* 0x0041e8000c10190a */
[----:B------:R-:W2:Y:S04]  /*19a0*/  LDG.E R11, desc[UR10][R2.64+-0x4] ;  /* 0xfffffc0a020b7981 */ /* 0x000ea8000c1e1900 */
[----:B--2---:R-:W-:Y:S04]  /*19b0*/  STG.E desc[UR10][R4.64+-0x4], R11 ;  /* 0xfffffc0b04007986 */ /* 0x004fe8000c10190a */
[----:B------:R-:W2:Y:S01]  /*19c0*/  LDG.E R13, desc[UR10][R2.64] ;  /* 0x0000000a020d7981 */ /* 0x000ea2000c1e1900 */
[----:B------:R-:W-:-:S05]  /*19d0*/  VIADD R7, R7, 0x4 ;  /* 0x0000000407077836 */ /* 0x000fca0000000000 */
[----:B------:R-:W-:Y:S01]  /*19e0*/  ISETP.NE.AND P0, PT, R7, RZ, PT ;  /* 0x000000ff0700720c */ /* 0x000fe20003f05270 */
[----:B--2---:R-:W-:Y:S04]  /*19f0*/  STG.E desc[UR10][R4.64], R13 ;  /* 0x0000000d04007986 */ /* 0x004fe8000c10190a */
[----:B------:R1:W2:Y:S01]  /*1a00*/  LDG.E R15, desc[UR10][R2.64+0x4] ;  /* 0x0000040a020f7981 */ /* 0x0002a2000c1e1900 */
        /* <DEDUP_REMOVED lines=9> */
[----:B------:R-:W-:Y:S06]  /*1aa0*/  @P0 BRA `(.L_x_15) ;  /* 0xfffffffc00b40947 */ /* 0x000fec000383ffff */
.L_x_14:
[----:B------:R-:W-:-:S13]  /*1ab0*/  ISETP.NE.AND P0, PT, R8, RZ, PT ;  /* 0x000000ff0800720c */ /* 0x000fda0003f05270 */
[----:B------:R-:W-:Y:S05]  /*1ac0*/  @!P0 BRA `(.L_x_13) ;  /* 0x0000000000388947 */ /* 0x000fea0003800000 */
[----:B------:R-:W0:Y:S08]  /*1ad0*/  LDC.64 R2, c[0x0][0x380] ;  /* 0x0000e000ff027b82 */ /* 0x000e300000000a00 */
[----:B------:R-:W1:Y:S01]  /*1ae0*/  LDC.64 R4, c[0x0][0x390] ;  /* 0x0000e400ff047b82 */ /* 0x000e620000000a00 */
[----:B0-----:R-:W-:-:S05]  /*1af0*/  IMAD.WIDE.U32 R2, R6, 0x4, R2 ;  /* 0x0000000406027825 */ /* 0x001fca00078e0002 */
[----:B------:R-:W2:Y:S01]  /*1b00*/  LDG.E R9, desc[UR10][R2.64] ;  /* 0x0000000a02097981 */ /* 0x000ea2000c1e1900 */
[----:B------:R-:W-:Y:S01]  /*1b10*/  ISETP.NE.AND P0, PT, R8, 0x1, PT ;  /* 0x000000010800780c */ /* 0x000fe20003f05270 */
[----:B-1----:R-:W-:-:S05]  /*1b20*/  IMAD.WIDE.U32 R6, R6, 0x4, R4 ;  /* 0x0000000406067825 */ /* 0x002fca00078e0004 */
[----:B--2---:R0:W-:Y:S07]  /*1b30*/  STG.E desc[UR10][R6.64], R9 ;  /* 0x0000000906007986 */ /* 0x0041ee000c10190a */
[----:B------:R-:W-:Y:S05]  /*1b40*/  @!P0 BRA `(.L_x_13) ;  /* 0x0000000000188947 */ /* 0x000fea0003800000 */
[----:B------:R-:W2:Y:S01]  /*1b50*/  LDG.E R5, desc[UR10][R2.64+0x4] ;  /* 0x0000040a02057981 */ /* 0x000ea2000c1e1900 */
[----:B------:R-:W-:-:S03]  /*1b60*/  ISETP.NE.AND P0, PT, R8, 0x2, PT ;  /* 0x000000020800780c */ /* 0x000fc60003f05270 */
[----:B--2---:R1:W-:Y:S10]  /*1b70*/  STG.E desc[UR10][R6.64+0x4], R5 ;  /* 0x0000040506007986 */ /* 0x0043f4000c10190a */
[----:B------:R-:W-:Y:S05]  /*1b80*/  @!P0 BRA `(.L_x_13) ;  /* 0x0000000000088947 */ /* 0x000fea0003800000 */
[----:B------:R-:W2:Y:S04]  /*1b90*/  LDG.E R3, desc[UR10][R2.64+0x8] ;  /* 0x0000080a02037981 */ /* 0x000ea8000c1e1900 */
[----:B--2---:R2:W-:Y:S02]  /*1ba0*/  STG.E desc[UR10][R6.64+0x8], R3 ;  /* 0x0000080306007986 */ /* 0x0045e4000c10190a */
.L_x_13:
[----:B------:R-:W-:-:S13]  /*1bb0*/  ISETP.GE.AND P0, PT, R17, 0x1, PT ;  /* 0x000000011100780c */ /* 0x000fda0003f06270 */
[----:B------:R-:W-:Y:S05]  /*1bc0*/  @!P0 EXIT ;  /* 0x000000000000894d */ /* 0x000fea0003800000 */
[C---:B------:R-:W-:Y:S01]  /*1bd0*/  ISETP.GE.U32.AND P0, PT, R17.reuse, 0x4, PT ;  /* 0x000000041100780c */ /* 0x040fe20003f06070 */
[----:B------:R-:W-:Y:S01]  /*1be0*/  UIMAD UR9, UR8, 0x3, URZ ;  /* 0x00000003080978a4 */ /* 0x000fe2000f8e02ff */
[----:B012---:R-:W-:Y:S01]  /*1bf0*/  HFMA2 R7, -RZ, RZ, 0, 0 ;  /* 0x00000000ff077431 */ /* 0x007fe200000001ff */
[----:B------:R-:W-:-:S10]  /*1c00*/  LOP3.LUT R8, R17, 0x3, RZ, 0xc0, !PT ;  /* 0x0000000311087812 */ /* 0x000fd400078ec0ff */
        /* <DEDUP_REMOVED lines=22> */
.L_x_22:
        /* <DEDUP_REMOVED lines=46> */
[----:B------:R-:W-:Y:S01]  /*2050*/  VIADD R9, R9, 0x10 ;  /* 0x0000001009097836 */ /* 0x000fe20000000000 */
[----:B------:R-:W-:-:S02]  /*2060*/  IADD3 R11, PT, PT, R11, 0x10, RZ ;  /* 0x000000100b0b7810 */ /* 0x000fc40007ffe0ff */
[----:B------:R-:W-:Y:S01]  /*2070*/  ISETP.GE.AND P1, PT, R6, -0xc, PT ;  /* 0xfffffff40600780c */ /* 0x000fe20003f26270 */
[----:B---3--:R2:W-:-:S12]  /*2080*/  STG.E desc[UR10][R16.64+0x4], R13 ;  /* 0x0000040d10007986 */ /* 0x0085d8000c10190a */
[----:B------:R-:W-:Y:S05]  /*2090*/  @!P1 BRA `(.L_x_22) ;  /* 0xfffffffc00349947 */ /* 0x000fea000383ffff */
.L_x_21:
        /* <DEDUP_REMOVED lines=26> */
[----:B------:R-:W-:-:S02]  /*2240*/  IADD3 R6, PT, PT, R6, 0x8, RZ ;  /* 0x0000000806067810 */ /* 0x000fc40007ffe0ff */
[----:B------:R-:W-:Y:S01]  /*2250*/  IADD3 R11, PT, PT, R11, 0x8, RZ ;  /* 0x000000080b0b7810 */ /* 0x000fe20007ffe0ff */
[----:B--2---:R3:W-:Y:S08]  /*2260*/  STG.E desc[UR10][R18.64+0x4], R17 ;  /* 0x0000041112007986 */ /* 0x0047f0000c10190a */
.L_x_23:
[----:B------:R-:W-:-:S13]  /*2270*/  ISETP.NE.OR P0, PT, R6, RZ, P0 ;  /* 0x000000ff0600720c */ /* 0x000fda0000705670 */
[----:B------:R-:W-:Y:S05]  /*2280*/  @!P0 BRA `(.L_x_19) ;  /* 0x00000000003c8947 */ /* 0x000fea0003800000 */
.L_x_20:
        /* <DEDUP_REMOVED lines=15> */
.L_x_19:
[----:B------:R-:W-:-:S13]  /*2380*/  ISETP.NE.AND P0, PT, R8, RZ, PT ;  /* 0x000000ff0800720c */ /* 0x000fda0003f05270 */
[----:B------:R-:W-:Y:S05]  /*2390*/  @!P0 EXIT ;  /* 0x000000000000894d */ /* 0x000fea0003800000 */
[----:B------:R-:W1:Y:S01]  /*23a0*/  LDC.64 R2, c[0x0][0x380] ;  /* 0x0000e000ff027b82 */ /* 0x000e620000000a00 */
[----:B------:R-:W-:-:S05]  /*23b0*/  IADD3 R5, PT, PT, R7, UR9, RZ ;  /* 0x0000000907057c10 */ /* 0x000fca000fffe0ff */
[----:B-1----:R-:W-:Y:S02]  /*23c0*/  IMAD.WIDE R2, R5, 0x4, R2 ;  /* 0x0000000405027825 */ /* 0x002fe400078e0202 */
[----:B------:R-:W1:Y:S03]  /*23d0*/  LDC.64 R4, c[0x0][0x390] ;  /* 0x0000e400ff047b82 */ /* 0x000e660000000a00 */
[----:B------:R-:W4:Y:S01]  /*23e0*/  LDG.E R9, desc[UR10][R2.64] ;  /* 0x0000000a02097981 */ /* 0x000f22000c1e1900 */
[----:B------:R-:W-:Y:S01]  /*23f0*/  ISETP.NE.AND P0, PT, R8, 0x1, PT ;  /* 0x000000010800780c */ /* 0x000fe20003f05270 */
[----:B------:R-:W-:-:S04]  /*2400*/  IMAD.IADD R7, R0, 0x1, R7 ;  /* 0x0000000100077824 */ /* 0x000fc800078e0207 */
[----:B-1----:R-:W-:-:S05]  /*2410*/  IMAD.WIDE R4, R7, 0x4, R4 ;  /* 0x0000000407047825 */ /* 0x002fca00078e0204 */
[----:B----4-:R1:W-:Y:S03]  /*2420*/  STG.E desc[UR10][R4.64], R9 ;  /* 0x0000000904007986 */ /* 0x0103e6000c10190a */
        /* <DEDUP_REMOVED lines=8> */
.L_x_1:
[----:B------:R-:W-:Y:S02]  /*24b0*/  MOV R3, 0xfffffffe ;  /* 0xfffffffe00037802 */ /* 0x000fe40000000f00 */
[----:B-----5:R-:W-:Y:S02]  /*24c0*/  IADD3 R0, PT, PT, R0, R15, RZ ;  /* 0x0000000f00007210 */ /* 0x020fe40007ffe0ff */
[----:B------:R-:W-:Y:S02]  /*24d0*/  VIADDMNMX.U32 R4, R4, R3, 0x2, PT ;  /* 0x0000000204047446 */ /* 0x000fe40003800003 */
[----:B------:R-:W-:-:S03]  /*24e0*/  IADD3 R14, PT, PT, R17, R14, R0 ;  /* 0x0000000e110e7210 */ /* 0x000fc60007ffe000 */
[----:B------:R-:W-:-:S04]  /*24f0*/  IMAD.SHL.U32 R4, R4, 0x4, RZ ;  /* 0x0000000404047824 */ /* 0x000fc800078e00ff */
[----:B------:R-:W0:Y:S02]  /*2500*/  LDC R2, c[0x2][R4+0xc] ;  /* 0x0080030004027b82 */ /* 0x000e240000000800 */
[----:B0-----:R-:W-:-:S04]  /*2510*/  SHF.R.S32.HI R3, RZ, 0x1f, R2 ;  /* 0x0000001fff037819 */ /* 0x001fc80000011402 */
.L_x_58:
[----:B------:R-:W-:Y:S05]  /*2520*/  BRX R2 -0x2530                                     (*"BRANCH_TARGETS .L_x_59,.L_x_60,.L_x_57"*) ;  /* 0xffffffd802b47949 */ /* 0x000fea000383ffff */
.L_x_60:
[----:B------:R-:W0:Y:S02]  /*2530*/  LDC.64 R2, c[0x0][0x3a0] ;  /* 0x0000e800ff027b82 */ /* 0x000e240000000a00 */
[----:B0-----:R-:W2:Y:S04]  /*2540*/  LDG.E R6, desc[UR10][R2.64+0xc] ;  /* 0x00000c0a02067981 */ /* 0x001ea8000c1e1900 */
[----:B------:R-:W3:Y:S04]  /*2550*/  LDG.E R7, desc[UR10][R2.64+0x8] ;  /* 0x0000080a02077981 */ /* 0x000ee8000c1e1900 */
[----:B------:R-:W3:Y:S04]  /*2560*/  LDG.E R4, desc[UR10][R2.64+0x4] ;  /* 0x0000040a02047981 */ /* 0x000ee8000c1e1900 */
[----:B------:R0:W5:Y:S01]  /*2570*/  LDG.E R0, desc[UR10][R2.64] ;  /* 0x0000000a02007981 */ /* 0x000162000c1e1900 */
[----:B--2---:R-:W-:-:S02]  /*2580*/  ISETP.GE.AND P0, PT, R6, 0x1, PT ;  /* 0x000000010600780c */ /* 0x004fc40003f06270 */
[----:B---3--:R-:W-:-:S11]  /*2590*/  IADD3 R7, PT, PT, R4, R7, R14 ;  /* 0x0000000704077210 */ /* 0x008fd60007ffe00e */
[----:B0-----:R-:W-:Y:S05]  /*25a0*/  @!P0 BRA `(.L_x_24) ;  /* 0x0000000800348947 */ /* 0x001fea0003800000 */
[C---:B------:R-:W-:Y:S01]  /*25b0*/  ISETP.GE.U32.AND P0, PT, R6.reuse, 0x4, PT ;  /* 0x000000040600780c */ /* 0x040fe20003f06070 */
[----:B------:R-:W-:Y:S01]  /*25c0*/  UIMAD UR9, UR8, 0x3, URZ ;  /* 0x00000003080978a4 */ /* 0x000fe2000f8e02ff */
[----:B------:R-:W-:Y:S01]  /*25d0*/  LOP3.LUT R20, R6, 0x3, RZ, 0xc0, !PT ;  /* 0x0000000306147812 */ /* 0x000fe200078ec0ff */
[----:B------:R-:W-:-:S10]  /*25e0*/  IMAD.MOV.U32 R8, RZ, RZ, RZ ;  /* 0x000000ffff087224 */ /* 0x000fd400078e00ff */
        /* <DEDUP_REMOVED lines=22> */
.L_x_28:
        /* <DEDUP_REMOVED lines=19> */
[----:B------:R-:W-:-:S03]  /*2880*/  IADD3 R15, PT, PT, R9, 0x8, RZ ;  /* 0x00000008090f7810 */ /* 0x000fc60007ffe0ff */
        /* <DEDUP_REMOVED lines=31> */
.L_x_27:
        /* <DEDUP_REMOVED lines=29> */
.L_x_29:
[----:B------:R-:W-:-:S13]  /*2c50*/  ISETP.NE.OR P0, PT, R10, RZ, P0 ;  /* 0x000000ff0a00720c */ /* 0x000fda0000705670 */
[----:B------:R-:W-:Y:S05]  /*2c60*/  @!P0 BRA `(.L_x_25) ;  /* 0x00000000003c8947 */ /* 0x000fea0003800000 */
.L_x_26:
        /* <DEDUP_REMOVED lines=15> */
.L_x_25:
[----:B------:R-:W-:-:S13]  /*2d60*/  ISETP.NE.AND P0, PT, R20, RZ, PT ;  /* 0x000000ff1400720c */ /* 0x000fda0003f05270 */
[----:B------:R-:W-:Y:S05]  /*2d70*/  @!P0 BRA `(.L_x_24) ;  /* 0x0000000000408947 */ /* 0x000fea0003800000 */
[----:B------:R-:W1:Y:S01]  /*2d80*/  LDC.64 R2, c[0x0][0x388] ;  /* 0x0000e200ff027b82 */ /* 0x000e620000000a00 */
[----:B------:R-:W-:-:S05]  /*2d90*/  IADD3 R5, PT, PT, R8, UR9, RZ ;  /* 0x0000000908057c10 */ /* 0x000fca000fffe0ff */
[----:B-1----:R-:W-:Y:S02]  /*2da0*/  IMAD.WIDE R2, R5, 0x4, R2 ;  /* 0x0000000405027825 */ /* 0x002fe400078e0202 */
[----:B------:R-:W1:Y:S03]  /*2db0*/  LDC.64 R4, c[0x0][0x390] ;  /* 0x0000e400ff047b82 */ /* 0x000e660000000a00 */
[----:B------:R-:W4:Y:S01]  /*2dc0*/  LDG.E R9, desc[UR10][R2.64] ;  /* 0x0000000a02097981 */ /* 0x000f22000c1e1900 */
[----:B------:R-:W-:Y:S01]  /*2dd0*/  IMAD.IADD R11, R7, 0x1, R8 ;  /* 0x00000001070b7824 */ /* 0x000fe200078e0208 */
[----:B------:R-:W-:-:S03]  /*2de0*/  ISETP.NE.AND P0, PT, R20, 0x1, PT ;  /* 0x000000011400780c */ /* 0x000fc60003f05270 */
[----:B-1----:R-:W-:-:S05]  /*2df0*/  IMAD.WIDE R4, R11, 0x4, R4 ;  /* 0x000000040b047825 */ /* 0x002fca00078e0204 */
[----:B----4-:R1:W-:Y:S05]  /*2e00*/  STG.E desc[UR10][R4.64], R9 ;  /* 0x0000000904007986 */ /* 0x0103ea000c10190a */
[----:B------:R-:W-:Y:S05]  /*2e10*/  @!P0 BRA `(.L_x_24) ;  /* 0x0000000000188947 */ /* 0x000fea0003800000 */
[----:B-1----:R-:W4:Y:S01]  /*2e20*/  LDG.E R9, desc[UR10][R2.64+0x4] ;  /* 0x0000040a02097981 */ /* 0x002f22000c1e1900 */
[----:B------:R-:W-:-:S03]  /*2e30*/  ISETP.NE.AND P0, PT, R20, 0x2, PT ;  /* 0x000000021400780c */ /* 0x000fc60003f05270 */
[----:B----4-:R4:W-:Y:S10]  /*2e40*/  STG.E desc[UR10][R4.64+0x4], R9 ;  /* 0x0000040904007986 */ /* 0x0109f4000c10190a */
[----:B------:R-:W-:Y:S05]  /*2e50*/  @!P0 BRA `(.L_x_24) ;  /* 0x0000000000088947 */ /* 0x000fea0003800000 */
[----:B------:R-:W2:Y:S04]  /*2e60*/  LDG.E R3, desc[UR10][R2.64+0x8] ;  /* 0x0000080a02037981 */ /* 0x000ea8000c1e1900 */
[----:B--2---:R1:W-:Y:S02]  /*2e70*/  STG.E desc[UR10][R4.64+0x8], R3 ;  /* 0x0000080304007986 */ /* 0x0043e4000c10190a */
.L_x_24:
[----:B-----5:R-:W-:-:S13]  /*2e80*/  ISETP.GE.AND P0, PT, R0, 0x1, PT ;  /* 0x000000010000780c */ /* 0x020fda0003f06270 */
[----:B------:R-:W-:Y:S05]  /*2e90*/  @!P0 EXIT ;  /* 0x000000000000894d */ /* 0x000fea0003800000 */
[----:B------:R-:W-:Y:S01]  /*2ea0*/  ISETP.GE.U32.AND P0, PT, R0, 0x4, PT ;  /* 0x000000040000780c */ /* 0x000fe20003f06070 */
[----:B-1----:R-:W-:Y:S01]  /*2eb0*/  IMAD.MOV.U32 R3, RZ, RZ, RZ ;  /* 0x000000ffff037224 */ /* 0x002fe200078e00ff */
[----:B------:R-:W-:Y:S02]  /*2ec0*/  IADD3 R6, PT, PT, R6, R7, RZ ;  /* 0x0000000706067210 */ /* 0x000fe40007ffe0ff */
[----:B--2---:R-:W-:-:S09]  /*2ed0*/  LOP3.LUT R14, R0, 0x3, RZ, 0xc0, !PT ;  /* 0x00000003000e7812 */ /* 0x004fd200078ec0ff */
[----:B------:R-:W-:Y:S05]  /*2ee0*/  @!P0 BRA `(.L_x_30) ;  /* 0x0000000400cc8947 */ /* 0x000fea0003800000 */
[----:B------:R-:W1:Y:S01]  /*2ef0*/  LDCU.64 UR4, c[0x0][0x390] ;  /* 0x00007200ff0477ac */ /* 0x000e620008000a00 */
[----:B------:R-:W-:Y:S01]  /*2f00*/  LOP3.LUT R3, R0, 0x7ffffffc, RZ, 0xc0, !PT ;  /* 0x7ffffffc00037812 */ /* 0x000fe200078ec0ff */
[----:B------:R-:W-:Y:S01]  /*2f10*/  IMAD.MOV.U32 R7, RZ, RZ, R6 ;  /* 0x000000ffff077224 */ /* 0x000fe200078e0006 */
[----:B------:R-:W2:Y:S02]  /*2f20*/  LDCU.64 UR12, c[0x0][0x388] ;  /* 0x00007100ff0c77ac */ /* 0x000ea40008000a00 */
[----:B------:R-:W-:-:S04]  /*2f30*/  IADD3 R0, PT, PT, -R3, RZ, RZ ;  /* 0x000000ff03007210 */ /* 0x000fc80007ffe1ff */
[----:B------:R-:W-:Y:S01]  /*2f40*/  ISETP.GE.AND P0, PT, R0, RZ, PT ;  /* 0x000000ff0000720c */ /* 0x000fe20003f06270 */
[----:B-1----:R-:W-:Y:S02]  /*2f50*/  UIADD3 UR6, UP0, UPT, UR4, 0x8, URZ ;  /* 0x0000000804067890 */ /* 0x002fe4000ff1e0ff */
[----:B--2---:R-:W-:Y:S02]  /*2f60*/  UIADD3 UR4, UP1, UPT, UR12, 0x8, URZ ;  /* 0x000000080c047890 */ /* 0x004fe4000ff3e0ff */
[----:B------:R-:W-:Y:S02]  /*2f70*/  UIADD3.X UR7, UPT, UPT, URZ, UR5, URZ, UP0, !UPT ;  /* 0x00000005ff077290 */ /* 0x000fe400087fe4ff */
[----:B------:R-:W-:Y:S01]  /*2f80*/  IMAD.U32 R8, RZ, RZ, UR6 ;  /* 0x00000006ff087e24 */ /* 0x000fe2000f8e00ff */
[----:B------:R-:W-:Y:S01]  /*2f90*/  UIADD3.X UR5, UPT, UPT, URZ, UR13, URZ, UP1, !UPT ;  /* 0x0000000dff057290 */ /* 0x000fe20008ffe4ff */
[----:B----4-:R-:W-:Y:S02]  /*2fa0*/  MOV R4, UR4 ;  /* 0x0000000400047c02 */ /* 0x010fe40008000f00 */
[----:B------:R-:W-:-:S03]  /*2fb0*/  MOV R9, UR7 ;  /* 0x0000000700097c02 */ /* 0x000fc60008000f00 */
[----:B------:R-:W-:Y:S01]  /*2fc0*/  IMAD.U32 R5, RZ, RZ, UR5 ;  /* 0x00000005ff057e24 */ /* 0x000fe2000f8e00ff */
[----:B------:R-:W-:Y:S06]  /*2fd0*/  @P0 BRA `(.L_x_31) ;  /* 0x00000004004c0947 */ /* 0x000fec0003800000 */
[----:B------:R-:W-:Y:S02]  /*2fe0*/  IADD3 R2, PT, PT, -R0, RZ, RZ ;  /* 0x000000ff00027210 */ /* 0x000fe40007ffe1ff */
[----:B------:R-:W-:Y:S02]  /*2ff0*/  PLOP3.LUT P0, PT, PT, PT, PT, 0x80, 0x8 ;  /* 0x000000000008781c */ /* 0x000fe40003f0f070 */
[----:B------:R-:W-:-:S13]  /*3000*/  ISETP.GT.AND P1, PT, R2, 0xc, PT ;  /* 0x0000000c0200780c */ /* 0x000fda0003f24270 */
[----:B------:R-:W-:Y:S05]  /*3010*/  @!P1 BRA `(.L_x_32) ;  /* 0x0000000000c09947 */ /* 0x000fea0003800000 */
[----:B------:R-:W-:-:S13]  /*3020*/  PLOP3.LUT P0, PT, PT, PT, PT, 0x8, 0x80 ;  /* 0x000000000080781c */ /* 0x000fda0003f0e170 */
.L_x_33:
[----:B--23--:R-:W2:Y:S01]  /*3030*/  LDG.E R15, desc[UR10][R4.64+-0x8] ;  /* 0xfffff80a040f7981 */ /* 0x00cea2000c1e1900 */
[----:B------:R-:W-:-:S05]  /*3040*/  IMAD.WIDE R10, R7, 0x4, R8 ;  /* 0x00000004070a7825 */ /* 0x000fca00078e0208 */
[----:B--2---:R1:W-:Y:S04]  /*3050*/  STG.E desc[UR10][R10.64+-0x8], R15 ;  /* 0xfffff80f0a007986 */ /* 0x0043e8000c10190a */
[----:B0-----:R-:W2:Y:S04]  /*3060*/  LDG.E R17, desc[UR10][R4.64+-0x4] ;  /* 0xfffffc0a04117981 */ /* 0x001ea8000c1e1900 */
[----:B--2---:R0:W-:Y:S04]  /*3070*/  STG.E desc[UR10][R10.64+-0x4], R17 ;  /* 0xfffffc110a007986 */ /* 0x0041e8000c10190a */
[----:B------:R-:W2:Y:S04]  /*3080*/  LDG.E R19, desc[UR10][R4.64] ;  /* 0x0000000a04137981 */ /* 0x000ea8000c1e1900 */
[----:B--2---:R2:W-:Y:S04]  /*3090*/  STG.E desc[UR10][R10.64], R19 ;  /* 0x000000130a007986 */ /* 0x0045e8000c10190a */
[----:B------:R-:W3:Y:S01]  /*30a0*/  LDG.E R21, desc[UR10][R4.64+0x4] ;  /* 0x0000040a04157981 */ /* 0x000ee2000c1e1900 */
[----:B------:R-:W-:-:S03]  /*30b0*/  VIADD R13, R7, 0x4 ;  /* 0x00000004070d7836 */ /* 0x000fc60000000000 */
[----:B---3--:R3:W-:Y:S04]  /*30c0*/  STG.E desc[UR10][R10.64+0x4], R21 ;  /* 0x000004150a007986 */ /* 0x0087e8000c10190a */
[----:B------:R-:W4:Y:S01]  /*30d0*/  LDG.E R23, desc[UR10][R4.64+0x8] ;  /* 0x0000080a04177981 */ /* 0x000f22000c1e1900 */
[----:B------:R-:W-:-:S05]  /*30e0*/  IMAD.WIDE R12, R13, 0x4, R8 ;  /* 0x000000040d0c7825 */ /* 0x000fca00078e0208 */
[----:B----4-:R4:W-:Y:S04]  /*30f0*/  STG.E desc[UR10][R12.64+-0x8], R23 ;  /* 0xfffff8170c007986 */ /* 0x0109e8000c10190a */
[----:B-1----:R-:W5:Y:S04]  /*3100*/  LDG.E R15, desc[UR10][R4.64+0xc] ;  /* 0x00000c0a040f7981 */ /* 0x002f68000c1e1900 */
[----:B-----5:R1:W-:Y:S04]  /*3110*/  STG.E desc[UR10][R12.64+-0x4], R15 ;  /* 0xfffffc0f0c007986 */ /* 0x0203e8000c10190a */
[----:B0-----:R-:W5:Y:S04]  /*3120*/  LDG.E R17, desc[UR10][R4.64+0x10] ;  /* 0x0000100a04117981 */ /* 0x001f68000c1e1900 */
[----:B-----5:R0:W-:Y:S04]  /*3130*/  STG.E desc[UR10][R12.64], R17 ;  /* 0x000000110c007986 */ /* 0x0201e8000c10190a */
[----:B--2---:R-:W2:Y:S01]  /*3140*/  LDG.E R19, desc[UR10][R4.64+0x14] ;  /* 0x0000140a04137981 */ /* 0x004ea2000c1e1900 */
[----:B---3--:R-:W-:-:S03]  /*3150*/  IADD3 R11, PT, PT, R7, 0x8, RZ ;  /* 0x00000008070b7810 */ /* 0x008fc60007ffe0ff */
[----:B--2---:R2:W-:Y:S04]  /*3160*/  STG.E desc[UR10][R12.64+0x4], R19 ;  /* 0x000004130c007986 */ /* 0x0045e8000c10190a */
[----:B------:R-:W3:Y:S01]  /*3170*/  LDG.E R21, desc[UR10][R4.64+0x18] ;  /* 0x0000180a04157981 */ /* 0x000ee2000c1e1900 */
[----:B------:R-:W-:-:S05]  /*3180*/  IMAD.WIDE R10, R11, 0x4, R8 ;  /* 0x000000040b0a7825 */ /* 0x000fca00078e0208 */
[----:B---3--:R3:W-:Y:S04]  /*3190*/  STG.E desc[UR10][R10.64+-0x8], R21 ;  /* 0xfffff8150a007986 */ /* 0x0087e8000c10190a */
[----:B----4-:R-:W4:Y:S04]  /*31a0*/  LDG.E R23, desc[UR10][R4.64+0x1c] ;  /* 0x00001c0a04177981 */ /* 0x010f28000c1e1900 */
[----:B----4-:R4:W-:Y:S04]  /*31b0*/  STG.E desc[UR10][R10.64+-0x4], R23 ;  /* 0xfffffc170a007986 */ /* 0x0109e8000c10190a */
[----:B-1----:R-:W5:Y:S04]  /*31c0*/  LDG.E R15, desc[UR10][R4.64+0x20] ;  /* 0x0000200a040f7981 */ /* 0x002f68000c1e1900 */
[----:B-----5:R1:W-:Y:S04]  /*31d0*/  STG.E desc[UR10][R10.64], R15 ;  /* 0x0000000f0a007986 */ /* 0x0203e8000c10190a */
[----:B0-----:R-:W5:Y:S01]  /*31e0*/  LDG.E R17, desc[UR10][R4.64+0x24] ;  /* 0x0000240a04117981 */ /* 0x001f62000c1e1900 */
[----:B--2---:R-:W-:-:S03]  /*31f0*/  VIADD R13, R7, 0xc ;  /* 0x0000000c070d7836 */ /* 0x004fc60000000000 */
[----:B-----5:R0:W-:Y:S04]  /*3200*/  STG.E desc[UR10][R10.64+0x4], R17 ;  /* 0x000004110a007986 */ /* 0x0201e8000c10190a */
[----:B------:R-:W2:Y:S01]  /*3210*/  LDG.E R19, desc[UR10][R4.64+0x28] ;  /* 0x0000280a04137981 */ /* 0x000ea2000c1e1900 */
[----:B------:R-:W-:-:S05]  /*3220*/  IMAD.WIDE R12, R13, 0x4, R8 ;  /* 0x000000040d0c7825 */ /* 0x000fca00078e0208 */
[----:B--2---:R2:W-:Y:S04]  /*3230*/  STG.E desc[UR10][R12.64+-0x8], R19 ;  /* 0xfffff8130c007986 */ /* 0x0045e8000c10190a */
[----:B---3--:R-:W3:Y:S04]  /*3240*/  LDG.E R21, desc[UR10][R4.64+0x2c] ;  /* 0x00002c0a04157981 */ /* 0x008ee8000c1e1900 */
[----:B---3--:R2:W-:Y:S04]  /*3250*/  STG.E desc[UR10][R12.64+-0x4], R21 ;  /* 0xfffffc150c007986 */ /* 0x0085e8000c10190a */
[----:B----4-:R-:W3:Y:S04]  /*3260*/  LDG.E R23, desc[UR10][R4.64+0x30] ;  /* 0x0000300a04177981 */ /* 0x010ee8000c1e1900 */
[----:B---3--:R2:W-:Y:S04]  /*3270*/  STG.E desc[UR10][R12.64], R23 ;  /* 0x000000170c007986 */ /* 0x0085e8000c10190a */
[----:B-1----:R1:W3:Y:S01]  /*3280*/  LDG.E R15, desc[UR10][R4.64+0x34] ;  /* 0x0000340a040f7981 */ /* 0x0022e2000c1e1900 */
[----:B------:R-:W-:-:S02]  /*3290*/  IADD3 R0, PT, PT, R0, 0x10, RZ ;  /* 0x0000001000007810 */ /* 0x000fc40007ffe0ff */
[----:B------:R-:W-:Y:S02]  /*32a0*/  IADD3 R2, P2, PT, R4, 0x40, RZ ;  /* 0x0000004004027810 */ /* 0x000fe40007f5e0ff */
[----:B------:R-:W-:Y:S02]  /*32b0*/  ISETP.GE.AND P1, PT, R0, -0xc, PT ;  /* 0xfffffff40000780c */ /* 0x000fe40003f26270 */
[----:B------:R-:W-:Y:S01]  /*32c0*/  IADD3 R7, PT, PT, R7, 0x10, RZ ;  /* 0x0000001007077810 */ /* 0x000fe20007ffe0ff */
[----:B0-----:R-:W-:Y:S02]  /*32d0*/  IMAD.X R11, RZ, RZ, R5, P2 ;  /* 0x000000ffff0b7224 */ /* 0x001fe400010e0605 */
[----:B-1----:R-:W-:-:S03]  /*32e0*/  IMAD.MOV.U32 R4, RZ, RZ, R2 ;  /* 0x000000ffff047224 */ /* 0x002fc600078e0002 */
[----:B------:R-:W-:Y:S01]  /*32f0*/  MOV R5, R11 ;  /* 0x0000000b00057202 */ /* 0x000fe20000000f00 */
[----:B---3--:R2:W-:Y:S04]  /*3300*/  STG.E desc[UR10][R12.64+0x4], R15 ;  /* 0x0000040f0c007986 */ /* 0x0085e8000c10190a */
[----:B------:R-:W-:Y:S05]  /*3310*/  @!P1 BRA `(.L_x_33) ;  /* 0xfffffffc00449947 */ /* 0x000fea000383ffff */
.L_x_32:
[----:B------:R-:W-:-:S05]  /*3320*/  IMAD.MOV R2, RZ, RZ, -R0 ;  /* 0x000000ffff027224 */ /* 0x000fca00078e0a00 */
[----:B------:R-:W-:-:S13]  /*3330*/  ISETP.GT.AND P1, PT, R2, 0x4, PT ;  /* 0x000000040200780c */ /* 0x000fda0003f24270 */
[----:B------:R-:W-:Y:S05]  /*3340*/  @!P1 BRA `(.L_x_34) ;  /* 0x0000000000689947 */ /* 0x000fea0003800000 */
        /* <DEDUP_REMOVED lines=8> */
[----:B------:R-:W-:-:S03]  /*33d0*/  IADD3 R13, PT, PT, R7, 0x4, RZ ;  /* 0x00000004070d7810 */ /* 0x000fc60007ffe0ff */
        /* <DEDUP_REMOVED lines=8> */
[----:B--2---:R0:W2:Y:S01]  /*3460*/  LDG.E R19, desc[UR10][R4.64+0x14] ;  /* 0x0000140a04137981 */ /* 0x0040a2000c1e1900 */
[----:B------:R-:W-:Y:S01]  /*3470*/  IADD3 R2, P1, PT, R4, 0x20, RZ ;  /* 0x0000002004027810 */ /* 0x000fe20007f3e0ff */
[----:B------:R-:W-:Y:S01]  /*3480*/  VIADD R7, R7, 0x8 ;  /* 0x0000000807077836 */ /* 0x000fe20000000000 */
[----:B------:R-:W-:-:S02]  /*3490*/  PLOP3.LUT P0, PT, PT, PT, PT, 0x8, 0x80 ;  /* 0x000000000080781c */ /* 0x000fc40003f0e170 */
[----:B------:R-:W-:Y:S01]  /*34a0*/  IADD3 R0, PT, PT, R0, 0x8, RZ ;  /* 0x0000000800007810 */ /* 0x000fe20007ffe0ff */
[----:B---3--:R-:W-:Y:S01]  /*34b0*/  IMAD.X R11, RZ, RZ, R5, P1 ;  /* 0x000000ffff0b7224 */ /* 0x008fe200008e0605 */
[----:B0-----:R-:W-:-:S03]  /*34c0*/  MOV R4, R2 ;  /* 0x0000000200047202 */ /* 0x001fc60000000f00 */
[----:B------:R-:W-:Y:S01]  /*34d0*/  IMAD.MOV.U32 R5, RZ, RZ, R11 ;  /* 0x000000ffff057224 */ /* 0x000fe200078e000b */
[----:B--2---:R4:W-:Y:S06]  /*34e0*/  STG.E desc[UR10][R12.64+0x4], R19 ;  /* 0x000004130c007986 */ /* 0x0049ec000c10190a */
.L_x_34:
[----:B------:R-:W-:-:S13]  /*34f0*/  ISETP.NE.OR P0, PT, R0, RZ, P0 ;  /* 0x000000ff0000720c */ /* 0x000fda0000705670 */
[----:B------:R-:W-:Y:S05]  /*3500*/  @!P0 BRA `(.L_x_30) ;  /* 0x0000000000448947 */ /* 0x000fea0003800000 */
.L_x_31:
[----:B01234-:R-:W2:Y:S01]  /*3510*/  LDG.E R13, desc[UR10][R4.64+-0x8] ;  /* 0xfffff80a040d7981 */ /* 0x01fea2000c1e1900 */
[----:B------:R-:W-:-:S05]  /*3520*/  IMAD.WIDE R10, R7, 0x4, R8 ;  /* 0x00000004070a7825 */ /* 0x000fca00078e0208 */
[----:B--2---:R1:W-:Y:S04]  /*3530*/  STG.E desc[UR10][R10.64+-0x8], R13 ;  /* 0xfffff80d0a007986 */ /* 0x0043e8000c10190a */
[----:B------:R-:W2:Y:S04]  /*3540*/  LDG.E R15, desc[UR10][R4.64+-0x4] ;  /* 0xfffffc0a040f7981 */ /* 0x000ea8000c1e1900 */
[----:B--2---:R1:W-:Y:S04]  /*3550*/  STG.E desc[UR10][R10.64+-0x4], R15 ;  /* 0xfffffc0f0a007986 */ /* 0x0043e8000c10190a */
[----:B------:R-:W2:Y:S04]  /*3560*/  LDG.E R17, desc[UR10][R4.64] ;  /* 0x0000000a04117981 */ /* 0x000ea8000c1e1900 */
[----:B--2---:R1:W-:Y:S04]  /*3570*/  STG.E desc[UR10][R10.64], R17 ;  /* 0x000000110a007986 */ /* 0x0043e8000c10190a */
[----:B------:R0:W2:Y:S01]  /*3580*/  LDG.E R19, desc[UR10][R4.64+0x4] ;  /* 0x0000040a04137981 */ /* 0x0000a2000c1e1900 */
[----:B------:R-:W-:-:S02]  /*3590*/  IADD3 R0, PT, PT, R0, 0x4, RZ ;  /* 0x0000000400007810 */ /* 0x000fc40007ffe0ff */
[----:B------:R-:W-:Y:S02]  /*35a0*/  IADD3 R2, P1, PT, R4, 0x10, RZ ;  /* 0x0000001004027810 */ /* 0x000fe40007f3e0ff */
[----:B------:R-:W-:Y:S02]  /*35b0*/  ISETP.NE.AND P0, PT, R0, RZ, PT ;  /* 0x000000ff0000720c */ /* 0x000fe40003f05270 */
[----:B------:R-:W-:Y:S01]  /*35c0*/  IADD3 R7, PT, PT, R7, 0x4, RZ ;  /* 0x0000000407077810 */ /* 0x000fe20007ffe0ff */
[----:B------:R-:W-:Y:S02]  /*35d0*/  IMAD.X R21, RZ, RZ, R5, P1 ;  /* 0x000000ffff157224 */ /* 0x000fe400008e0605 */
[----:B0-----:R-:W-:-:S03]  /*35e0*/  IMAD.MOV.U32 R4, RZ, RZ, R2 ;  /* 0x000000ffff047224 */ /* 0x001fc600078e0002 */
[----:B------:R-:W-:Y:S01]  /*35f0*/  MOV R5, R21 ;  /* 0x0000001500057202 */ /* 0x000fe20000000f00 */
[----:B--2---:R1:W-:Y:S04]  /*3600*/  STG.E desc[UR10][R10.64+0x4], R19 ;  /* 0x000004130a007986 */ /* 0x0043e8000c10190a */
[----:B------:R-:W-:Y:S05]  /*3610*/  @P0 BRA `(.L_x_31) ;  /* 0xfffffffc00bc0947 */ /* 0x000fea000383ffff */
.L_x_30:
[----:B------:R-:W-:-:S13]  /*3620*/  ISETP.NE.AND P0, PT, R14, RZ, PT ;  /* 0x000000ff0e00720c */ /* 0x000fda0003f05270 */
[----:B------:R-:W-:Y:S05]  /*3630*/  @!P0 EXIT ;  /* 0x000000000000894d */ /* 0x000fea0003800000 */
[----:B----4-:R-:W4:Y:S08]  /*3640*/  LDC.64 R4, c[0x0][0x388] ;  /* 0x0000e200ff047b82 */ /* 0x010f300000000a00 */
[----:B------:R-:W5:Y:S01]  /*3650*/  LDC.64 R8, c[0x0][0x390] ;  /* 0x0000e400ff087b82 */ /* 0x000f620000000a00 */
[----:B----4-:R-:W-:-:S05]  /*3660*/  IMAD.WIDE.U32 R4, R3, 0x4, R4 ;  /* 0x0000000403047825 */ /* 0x010fca00078e0004 */
[----:B------:R-:W4:Y:S01]  /*3670*/  LDG.E R7, desc[UR10][R4.64] ;  /* 0x0000000a04077981 */ /* 0x000f22000c1e1900 */
[----:B------:R-:W-:Y:S01]  /*3680*/  ISETP.NE.AND P0, PT, R14, 0x1, PT ;  /* 0x000000010e00780c */ /* 0x000fe20003f05270 */
[----:B------:R-:W-:-:S04]  /*3690*/  IMAD.IADD R3, R6, 0x1, R3 ;  /* 0x0000000106037824 */ /* 0x000fc800078e0203 */
[----:B-----5:R-:W-:-:S05]  /*36a0*/  IMAD.WIDE R2, R3, 0x4, R8 ;  /* 0x0000000403027825 */ /* 0x020fca00078e0208 */
[----:B----4-:R4:W-:Y:S03]  /*36b0*/  STG.E desc[UR10][R2.64], R7 ;  /* 0x0000000702007986 */ /* 0x0109e6000c10190a */
[----:B------:R-:W-:Y:S05]  /*36c0*/  @!P0 EXIT ;  /* 0x000000000000894d */ /* 0x000fea0003800000 */
[----:B----4-:R-:W4:Y:S01]  /*36d0*/  LDG.E R7, desc[UR10][R4.64+0x4] ;  /* 0x0000040a04077981 */ /* 0x010f22000c1e1900 */
[----:B------:R-:W-:-:S03]  /*36e0*/  ISETP.NE.AND P0, PT, R14, 0x2, PT ;  /* 0x000000020e00780c */ /* 0x000fc60003f05270 */
[----:B----4-:R4:W-:Y:S10]  /*36f0*/  STG.E desc[UR10][R2.64+0x4], R7 ;  /* 0x0000040702007986 */ /* 0x0109f4000c10190a */
[----:B------:R-:W-:Y:S05]  /*3700*/  @!P0 EXIT ;  /* 0x000000000000894d */ /* 0x000fea0003800000 */
[----:B------:R-:W5:Y:S04]  /*3710*/  LDG.E R5, desc[UR10][R4.64+0x8] ;  /* 0x0000080a04057981 */ /* 0x000f68000c1e1900 */
[----:B-----5:R-:W-:Y:S01]  /*3720*/  STG.E desc[UR10][R2.64+0x8], R5 ;  /* 0x0000080502007986 */ /* 0x020fe2000c10190a */
[----:B------:R-:W-:Y:S05]  /*3730*/  EXIT ;  /* 0x000000000000794d */ /* 0x000fea0003800000 */
.L_x_59:
[----:B------:R-:W0:Y:S02]  /*3740*/  LDC.64 R2, c[0x0][0x3a0] ;  /* 0x0000e800ff027b82 */ /* 0x000e240000000a00 */
[----:B0-----:R-:W2:Y:S04]  /*3750*/  LDG.E R7, desc[UR10][R2.64+0x8] ;  /* 0x0000080a02077981 */ /* 0x001ea8000c1e1900 */
[----:B------:R0:W5:Y:S01]  /*3760*/  LDG.E R0, desc[UR10][R2.64+0x4] ;  /* 0x0000040a02007981 */ /* 0x000162000c1e1900 */
[----:B--2---:R-:W-:-:S13]  /*3770*/  ISETP.GE.AND P0, PT, R7, 0x1, PT ;  /* 0x000000010700780c */ /* 0x004fda0003f06270 */
[----:B0-----:R-:W-:Y:S05]  /*3780*/  @!P0 BRA `(.L_x_35) ;  /* 0x0000000800348947 */ /* 0x001fea0003800000 */
[C---:B------:R-:W-:Y:S01]  /*3790*/  ISETP.GE.U32.AND P0, PT, R7.reuse, 0x4, PT ;  /* 0x000000040700780c */ /* 0x040fe20003f06070 */
[----:B------:R-:W-:Y:S01]  /*37a0*/  USHF.L.U32 UR9, UR8, 0x1, URZ ;  /* 0x0000000108097899 */ /* 0x000fe200080006ff */
[----:B------:R-:W-:Y:S01]  /*37b0*/  HFMA2 R9, -RZ, RZ, 0, 0 ;  /* 0x00000000ff097431 */ /* 0x000fe200000001ff */
        /* <DEDUP_REMOVED lines=23> */
.L_x_39:
        /* <DEDUP_REMOVED lines=14> */
[----:B------:R-:W-:-:S05]  /*3a10*/  IMAD.WIDE R22, R23, 0x4, R4 ;  /* 0x0000000417167825 */ /* 0x000fca00078e0204 */
[----:B----4-:R-:W-:Y:S04]  /*3a20*/  STG.E desc[UR10][R22.64+-0x8], R10 ;  /* 0xfffff80a16007986 */ /* 0x010fe8000c10190a */
[----:B0-----:R-:W4:Y:S04]  /*3a30*/  LDG.E R15, desc[UR10][R20.64+-0x4] ;  /* 0xfffffc0a140f7981 */ /* 0x001f28000c1e1900 */
[----:B----4-:R0:W-:Y:S04]  /*3a40*/  STG.E desc[UR10][R22.64+-0x4], R15 ;  /* 0xfffffc0f16007986 */ /* 0x0101e8000c10190a */
[----:B-1----:R-:W4:Y:S01]  /*3a50*/  LDG.E R25, desc[UR10][R20.64] ;  /* 0x0000000a14197981 */ /* 0x002f22000c1e1900 */
[----:B------:R-:W-:-:S03]  /*3a60*/  VIADD R19, R11, 0x8 ;  /* 0x000000080b137836 */ /* 0x000fc60000000000 */
[----:B----4-:R1:W-:Y:S04]  /*3a70*/  STG.E desc[UR10][R22.64], R25 ;  /* 0x0000001916007986 */ /* 0x0103e8000c10190a */
[----:B--2---:R-:W2:Y:S01]  /*3a80*/  LDG.E R27, desc[UR10][R20.64+0x4] ;  /* 0x0000040a141b7981 */ /* 0x004ea2000c1e1900 */
        /* <DEDUP_REMOVED lines=12> */
[----:B------:R-:W-:Y:S01]  /*3b50*/  IMAD.WIDE R20, R21, 0x4, R2 ;  /* 0x0000000415147825 */ /* 0x000fe200078e0202 */
[----:B--2---:R-:W-:Y:S02]  /*3b60*/  IADD3 R23, PT, PT, R13, 0xc, RZ ;  /* 0x0000000c0d177810 */ /* 0x004fe40007ffe0ff */
        /* <DEDUP_REMOVED lines=15> */
.L_x_38:
[----:B--2---:R-:W-:-:S04]  /*3c60*/  IADD3 R10, PT, PT, -R6, RZ, RZ ;  /* 0x000000ff060a7210 */ /* 0x004fc80007ffe1ff */
[----:B------:R-:W-:-:S13]  /*3c70*/  ISETP.GT.AND P1, PT, R10, 0x4, PT ;  /* 0x000000040a00780c */ /* 0x000fda0003f24270 */
[----:B------:R-:W-:Y:S05]  /*3c80*/  @!P1 BRA `(.L_x_40) ;  /* 0x0000000000689947 */ /* 0x000fea0003800000 */
[----:B------:R-:W-:-:S05]  /*3c90*/  IMAD.WIDE R18, R11, 0x4, R2 ;  /* 0x000000040b127825 */ /* 0x000fca00078e0202 */
        /* <DEDUP_REMOVED lines=20> */
[----:B------:R-:W-:Y:S01]  /*3de0*/  PLOP3.LUT P0, PT, PT, PT, PT, 0x8, 0x80 ;  /* 0x000000000080781c */ /* 0x000fe20003f0e170 */
[----:B------:R-:W-:Y:S01]  /*3df0*/  VIADD R6, R6, 0x8 ;  /* 0x0000000806067836 */ /* 0x000fe20000000000 */
[----:B------:R-:W-:Y:S01]  /*3e00*/  IADD3 R11, PT, PT, R11, 0x8, RZ ;  /* 0x000000080b0b7810 */ /* 0x000fe20007ffe0ff */
[----:B------:R-:W-:Y:S01]  /*3e10*/  VIADD R13, R13, 0x8 ;  /* 0x000000080d0d7836 */ /* 0x000fe20000000000 */
[----:B---3--:R2:W-:Y:S09]  /*3e20*/  STG.E desc[UR10][R22.64+0x4], R19 ;  /* 0x0000041316007986 */ /* 0x0085f2000c10190a */
.L_x_40:
[----:B------:R-:W-:-:S13]  /*3e30*/  ISETP.NE.OR P0, PT, R6, RZ, P0 ;  /* 0x000000ff0600720c */ /* 0x000fda0000705670 */
[----:B------:R-:W-:Y:S05]  /*3e40*/  @!P0 BRA `(.L_x_36) ;  /* 0x00000000003c8947 */ /* 0x000fea0003800000 */
.L_x_37:
[----:B--2---:R-:W-:-:S05]  /*3e50*/  IMAD.WIDE R18, R11, 0x4, R2 ;  /* 0x000000040b127825 */ /* 0x004fca00078e0202 */
        /* <DEDUP_REMOVED lines=9> */
[----:B------:R-:W-:Y:S01]  /*3ef0*/  VIADD R11, R11, 0x4 ;  /* 0x000000040b0b7836 */ /* 0x000fe20000000000 */
[----:B------:R-:W-:-:S02]  /*3f00*/  IADD3 R13, PT, PT, R13, 0x4, RZ ;  /* 0x000000040d0d7810 */ /* 0x000fc40007ffe0ff */
[----:B------:R-:W-:Y:S01]  /*3f10*/  ISETP.NE.AND P0, PT, R6, RZ, PT ;  /* 0x000000ff0600720c */ /* 0x000fe20003f05270 */
[----:B--2---:R0:W-:-:S12]  /*3f20*/  STG.E desc[UR10][R16.64+0x4], R25 ;  /* 0x0000041910007986 */ /* 0x0041d8000c10190a */
[----:B------:R-:W-:Y:S05]  /*3f30*/  @P0 BRA `(.L_x_37) ;  /* 0xfffffffc00c40947 */ /* 0x000fea000383ffff */
.L_x_36:
[----:B------:R-:W-:-:S13]  /*3f40*/  ISETP.NE.AND P0, PT, R8, RZ, PT ;  /* 0x000000ff0800720c */ /* 0x000fda0003f05270 */
[----:B------:R-:W-:Y:S05]  /*3f50*/  @!P0 BRA `(.L_x_35) ;  /* 0x0000000000408947 */ /* 0x000fea0003800000 */
[----:B------:R-:W1:Y:S01]  /*3f60*/  LDC.64 R2, c[0x0][0x388] ;  /* 0x0000e200ff027b82 */ /* 0x000e620000000a00 */
[----:B------:R-:W-:-:S04]  /*3f70*/  VIADD R5, R9, UR9 ;  /* 0x0000000909057c36 */ /* 0x000fc80008000000 */
[----:B-1----:R-:W-:-:S03]  /*3f80*/  IMAD.WIDE R2, R5, 0x4, R2 ;  /* 0x0000000405027825 */ /* 0x002fc600078e0202 */
[----:B------:R-:W1:Y:S02]  /*3f90*/  LDC.64 R4, c[0x0][0x390] ;  /* 0x0000e400ff047b82 */ /* 0x000e640000000a00 */
[----:B------:R-:W3:Y:S01]  /*3fa0*/  LDG.E R11, desc[UR10][R2.64] ;  /* 0x0000000a020b7981 */ /* 0x000ee2000c1e1900 */
[----:B------:R-:W-:Y:S02]  /*3fb0*/  IADD3 R9, PT, PT, R9, R14, RZ ;  /* 0x0000000e09097210 */ /* 0x000fe40007ffe0ff */
[----:B------:R-:W-:-:S03]  /*3fc0*/  ISETP.NE.AND P0, PT, R8, 0x1, PT ;  /* 0x000000010800780c */ /* 0x000fc60003f05270 */
[----:B-1----:R-:W-:-:S05]  /*3fd0*/  IMAD.WIDE R4, R9, 0x4, R4 ;  /* 0x0000000409047825 */ /* 0x002fca00078e0204 */
[----:B---3--:R1:W-:Y:S05]  /*3fe0*/  STG.E desc[UR10][R4.64], R11 ;  /* 0x0000000b04007986 */ /* 0x0083ea000c10190a */
[----:B------:R-:W-:Y:S05]  /*3ff0*/  @!P0 BRA `(.L_x_35) ;  /* 0x0000000000188947 */ /* 0x000fea0003800000 */
[----:B------:R-:W3:Y:S01]  /*4000*/  LDG.E R9, desc[UR10][R2.64+0x4] ;  /* 0x0000040a02097981 */ /* 0x000ee2000c1e1900 */
[----:B------:R-:W-:-:S03]  /*4010*/  ISETP.NE.AND P0, PT, R8, 0x2, PT ;  /* 0x000000020800780c */ /* 0x000fc60003f05270 */
[----:B---3--:R3:W-:Y:S10]  /*4020*/  STG.E desc[UR10][R4.64+0x4], R9 ;  /* 0x0000040904007986 */ /* 0x0087f4000c10190a */
[----:B------:R-:W-:Y:S05]  /*4030*/  @!P0 BRA `(.L_x_35) ;  /* 0x0000000000088947 */ /* 0x000fea0003800000 */
[----:B------:R-:W4:Y:S04]  /*4040*/  LDG.E R3, desc[UR10][R2.64+0x8] ;  /* 0x0000080a02037981 */ /* 0x000f28000c1e1900 */
[----:B----4-:R4:W-:Y:S02]  /*4050*/  STG.E desc[UR10][R4.64+0x8], R3 ;  /* 0x0000080304007986 */ /* 0x0109e4000c10190a */
.L_x_35:
[----:B-----5:R-:W-:-:S13]  /*4060*/  ISETP.GE.AND P0, PT, R0, 0x1, PT ;  /* 0x000000010000780c */ /* 0x020fda0003f06270 */
[----:B------:R-:W-:Y:S05]  /*4070*/  @!P0 EXIT ;  /* 0x000000000000894d */ /* 0x000fea0003800000 */
[C---:B------:R-:W-:Y:S01]  /*4080*/  ISETP.GE.U32.AND P0, PT, R0.reuse, 0x4, PT ;  /* 0x000000040000780c */ /* 0x040fe20003f06070 */
[----:B------:R-:W-:Y:S02]  /*4090*/  HFMA2 R6, -RZ, RZ, 0, 0 ;  /* 0x00000000ff067431 */ /* 0x000fe400000001ff */
[----:B------:R-:W-:Y:S01]  /*40a0*/  IMAD.IADD R7, R7, 0x1, R14 ;  /* 0x0000000107077824 */ /* 0x000fe200078e020e */
[----:B------:R-:W-:-:S09]  /*40b0*/  LOP3.LUT R8, R0, 0x3, RZ, 0xc0, !PT ;  /* 0x0000000300087812 */ /* 0x000fd200078ec0ff */
[----:B------:R-:W-:Y:S05]  /*40c0*/  @!P0 BRA `(.L_x_41) ;  /* 0x0000000400d88947 */ /* 0x000fea0003800000 */
[----:B------:R-:W5:Y:S01]  /*40d0*/  LDCU.64 UR4, c[0x0][0x388] ;  /* 0x00007100ff0477ac */ /* 0x000f620008000a00 */
[----:B------:R-:W-:Y:S01]  /*40e0*/  LOP3.LUT R6, R0, 0x7ffffffc, RZ, 0xc0, !PT ;  /* 0x7ffffffc00067812 */ /* 0x000fe200078ec0ff */
[----:B---3--:R-:W-:Y:S01]  /*40f0*/  IMAD.U32 R9, RZ, RZ, UR8 ;  /* 0x00000008ff097e24 */ /* 0x008fe2000f8e00ff */
[----:B-1----:R-:W-:Y:S01]  /*4100*/  MOV R11, R7 ;  /* 0x00000007000b7202 */ /* 0x002fe20000000f00 */
[----:B------:R-:W1:Y:S02]  /*4110*/  LDCU.64 UR6, c[0x0][0x390] ;  /* 0x00007200ff0677ac */ /* 0x000e640008000a00 */
[----:B------:R-:W-:-:S05]  /*4120*/  IMAD.MOV R0, RZ, RZ, -R6 ;  /* 0x000000ffff007224 */ /* 0x000fca00078e0a06 */
[----:B------:R-:W-:Y:S01]  /*4130*/  ISETP.GE.AND P0, PT, R0, RZ, PT ;  /* 0x000000ff0000720c */ /* 0x000fe20003f06270 */
[----:B-----5:R-:W-:Y:S02]  /*4140*/  UIADD3 UR4, UP0, UPT, UR4, 0x8, URZ ;  /* 0x0000000804047890 */ /* 0x020fe4000ff1e0ff */
[----:B-1----:R-:W-:Y:S02]  /*4150*/  UIADD3 UR6, UP1, UPT, UR6, 0x8, URZ ;  /* 0x0000000806067890 */ /* 0x002fe4000ff3e0ff */
[----:B------:R-:W-:Y:S02]  /*4160*/  UIADD3.X UR5, UPT, UPT, URZ, UR5, URZ, UP0, !UPT ;  /* 0x00000005ff057290 */ /* 0x000fe400087fe4ff */
[----:B------:R-:W-:Y:S01]  /*4170*/  MOV R2, UR4 ;  /* 0x0000000400027c02 */ /* 0x000fe20008000f00 */
[----:B------:R-:W-:Y:S01]  /*4180*/  UIADD3.X UR7, UPT, UPT, URZ, UR7, URZ, UP1, !UPT ;  /* 0x00000007ff077290 */ /* 0x000fe20008ffe4ff */
[----:B----4-:R-:W-:Y:S02]  /*4190*/  IMAD.U32 R4, RZ, RZ, UR6 ;  /* 0x00000006ff047e24 */ /* 0x010fe4000f8e00ff */
[----:B------:R-:W-:-:S03]  /*41a0*/  MOV R3, UR5 ;  /* 0x0000000500037c02 */ /* 0x000fc60008000f00 */
[----:B------:R-:W-:Y:S01]  /*41b0*/  IMAD.U32 R5, RZ, RZ, UR7 ;  /* 0x00000007ff057e24 */ /* 0x000fe2000f8e00ff */
[----:B------:R-:W-:Y:S06]  /*41c0*/  @P0 BRA `(.L_x_42) ;  /* 0x00000004005c0947 */ /* 0x000fec0003800000 */
[----:B--2---:R-:W-:Y:S02]  /*41d0*/  IADD3 R10, PT, PT, -R0, RZ, RZ ;  /* 0x000000ff000a7210 */ /* 0x004fe40007ffe1ff */
[----:B------:R-:W-:Y:S02]  /*41e0*/  PLOP3.LUT P0, PT, PT, PT, PT, 0x80, 0x8 ;  /* 0x000000000008781c */ /* 0x000fe40003f0f070 */
[----:B------:R-:W-:-:S13]  /*41f0*/  ISETP.GT.AND P1, PT, R10, 0xc, PT ;  /* 0x0000000c0a00780c */ /* 0x000fda0003f24270 */
[----:B------:R-:W-:Y:S05]  /*4200*/  @!P1 BRA `(.L_x_43) ;  /* 0x0000000000d09947 */ /* 0x000fea0003800000 */
[----:B------:R-:W-:-:S13]  /*4210*/  PLOP3.LUT P0, PT, PT, PT, PT, 0x8, 0x80 ;  /* 0x000000000080781c */ /* 0x000fda0003f0e170 */
.L_x_44:
[----:B--2---:R-:W-:-:S05]  /*4220*/  IMAD.WIDE R18, R9, 0x4, R2 ;  /* 0x0000000409127825 */ /* 0x004fca00078e0202 */
[----:B0-----:R-:W2:Y:S01]  /*4230*/  LDG.E R17, desc[UR10][R18.64+-0x8] ;  /* 0xfffff80a12117981 */ /* 0x001ea2000c1e1900 */
        /* <DEDUP_REMOVED lines=49> */
.L_x_43:
[----:B------:R-:W-:-:S04]  /*4550*/  IADD3 R10, PT, PT, -R0, RZ, RZ ;  /* 0x000000ff000a7210 */ /* 0x000fc80007ffe1ff */
[----:B------:R-:W-:-:S13]  /*4560*/  ISETP.GT.AND P1, PT, R10, 0x4, PT ;  /* 0x000000040a00780c */ /* 0x000fda0003f24270 */
[----:B------:R-:W-:Y:S05]  /*4570*/  @!P1 BRA `(.L_x_45) ;  /* 0x0000000000689947 */ /* 0x000fea0003800000 */
[----:B0-2---:R-:W-:-:S05]  /*4580*/  IMAD.WIDE R16, R9, 0x4, R2 ;  /* 0x0000000409107825 */ /* 0x005fca00078e0202 */
        /* <DEDUP_REMOVED lines=25> */
.L_x_45:
[----:B------:R-:W-:-:S13]  /*4720*/  ISETP.NE.OR P0, PT, R0, RZ, P0 ;  /* 0x000000ff0000720c */ /* 0x000fda0000705670 */
[----:B------:R-:W-:Y:S05]  /*4730*/  @!P0 BRA `(.L_x_41) ;  /* 0x00000000003c8947 */ /* 0x000fea0003800000 */
.L_x_42:
        /* <DEDUP_REMOVED lines=15> */
.L_x_41:
[----:B------:R-:W-:-:S13]  /*4830*/  ISETP.NE.AND P0, PT, R8, RZ, PT ;  /* 0x000000ff0800720c */ /* 0x000fda0003f05270 */
[----:B------:R-:W-:Y:S05]  /*4840*/  @!P0 EXIT ;  /* 0x000000000000894d */ /* 0x000fea0003800000 */
[----:B----4-:R-:W4:Y:S01]  /*4850*/  LDC.64 R2, c[0x0][0x388] ;  /* 0x0000e200ff027b82 */ /* 0x010f220000000a00 */
[----:B-1-3--:R-:W-:-:S04]  /*4860*/  VIADD R5, R6, UR8 ;  /* 0x0000000806057c36 */ /* 0x00afc80008000000 */
[----:B----4-:R-:W-:-:S03]  /*4870*/  IMAD.WIDE R2, R5, 0x4, R2 ;  /* 0x0000000405027825 */ /* 0x010fc600078e0202 */
[----:B------:R-:W1:Y:S02]  /*4880*/  LDC.64 R4, c[0x0][0x390] ;  /* 0x0000e400ff047b82 */ /* 0x000e640000000a00 */
[----:B------:R-:W3:Y:S01]  /*4890*/  LDG.E R9, desc[UR10][R2.64] ;  /* 0x0000000a02097981 */ /* 0x000ee2000c1e1900 */
[----:B------:R-:W-:Y:S02]  /*48a0*/  ISETP.NE.AND P0, PT, R8, 0x1, PT ;  /* 0x000000010800780c */ /* 0x000fe40003f05270 */
[----:B------:R-:W-:-:S05]  /*48b0*/  IADD3 R7, PT, PT, R6, R7, RZ ;  /* 0x0000000706077210 */ /* 0x000fca0007ffe0ff */
[----:B-1----:R-:W-:-:S05]  /*48c0*/  IMAD.WIDE R4, R7, 0x4, R4 ;  /* 0x0000000407047825 */ /* 0x002fca00078e0204 */
[----:B---3--:R1:W-:Y:S01]  /*48d0*/  STG.E desc[UR10][R4.64], R9 ;  /* 0x0000000904007986 */ /* 0x0083e2000c10190a */
[----:B------:R-:W-:Y:S05]  /*48e0*/  @!P0 EXIT ;  /* 0x000000000000894d */ /* 0x000fea0003800000 */
[----:B------:R-:W3:Y:S01]  /*48f0*/  LDG.E R7, desc[UR10][R2.64+0x4] ;  /* 0x0000040a02077981 */ /* 0x000ee2000c1e1900 */
[----:B------:R-:W-:-:S03]  /*4900*/  ISETP.NE.AND P0, PT, R8, 0x2, PT ;  /* 0x000000020800780c */ /* 0x000fc60003f05270 */
[----:B---3--:R3:W-:Y:S10]  /*4910*/  STG.E desc[UR10][R4.64+0x4], R7 ;  /* 0x0000040704007986 */ /* 0x0087f4000c10190a */
[----:B------:R-:W-:Y:S05]  /*4920*/  @!P0 EXIT ;  /* 0x000000000000894d */ /* 0x000fea0003800000 */
[----:B------:R-:W4:Y:S04]  /*4930*/  LDG.E R3, desc[UR10][R2.64+0x8] ;  /* 0x0000080a02037981 */ /* 0x000f28000c1e1900 */
[----:B----4-:R4:W-:Y:S02]  /*4940*/  STG.E desc[UR10][R4.64+0x8], R3 ;  /* 0x0000080304007986 */ /* 0x0109e4000c10190a */
.L_x_57:
[----:B------:R-:W-:Y:S05]  /*4950*/  BSYNC.RECONVERGENT B0 ;  /* 0x0000000000007941 */ /* 0x000fea0003800200 */
.L_x_0:
[----:B------:R-:W-:Y:S05]  /*4960*/  EXIT ;  /* 0x000000000000794d */ /* 0x000fea0003800000 */
.L_x_46:
[----:B------:R-:W-:-:S00]  /*4970*/  BRA `(.L_x_46) ;  /* 0xfffffffc00fc7947 */ /* 0x000fc0000383ffff */
[----:B------:R-:W-:-:S00]  /*4980*/  NOP ;  /* 0x0000000000007918 */ /* 0x000fc00000000000 */
[----:B------:R-:W-:-:S00]  /*4990*/  NOP ;  /* 0x0000000000007918 */ /* 0x000fc00000000000 */
[----:B------:R-:W-:-:S00]  /*49a0*/  NOP ;  /* 0x0000000000007918 */ /* 0x000fc00000000000 */
[----:B------:R-:W-:-:S00]  /*49b0*/  NOP ;  /* 0x0000000000007918 */ /* 0x000fc00000000000 */
[----:B------:R-:W-:-:S00]  /*49c0*/  NOP ;  /* 0x0000000000007918 */ /* 0x000fc00000000000 */
[----:B------:R-:W-:-:S00]  /*49d0*/  NOP ;  /* 0x0000000000007918 */ /* 0x000fc00000000000 */
[----:B------:R-:W-:-:S00]  /*49e0*/  NOP ;  /* 0x0000000000007918 */ /* 0x000fc00000000000 */
[----:B------:R-:W-:-:S00]  /*49f0*/  NOP ;  /* 0x0000000000007918 */ /* 0x000fc00000000000 */
.L_x_62:


//--------------------- .text._Z15partitionPhase1PiS_S_S_S_ii --------------------------
	.section	.text._Z15partitionPhase1PiS_S_S_S_ii,"ax",@progbits
	.align	128
        .global         _Z15partitionPhase1PiS_S_S_S_ii
        .type           _Z15partitionPhase1PiS_S_S_S_ii,@function
        .size           _Z15partitionPhase1PiS_S_S_S_ii,(.L_x_63 - _Z15partitionPhase1PiS_S_S_S_ii)
        .other          _Z15partitionPhase1PiS_S_S_S_ii,@"STO_CUDA_ENTRY STV_DEFAULT"
_Z15partitionPhase1PiS_S_S_S_ii:
.text._Z15partitionPhase1PiS_S_S_S_ii:
[----:B------:R-:W-:Y:S08]  /*0000*/  LDC R1, c[0x0][0x37c] ;  /* 0x0000df00ff017b82 */ /* 0x000ff00000000800 */
[----:B------:R-:W0:Y:S01]  /*0010*/  LDC R4, c[0x0][0x3a8] ;  /* 0x0000ea00ff047b82 */ /* 0x000e220000000800 */
[----:B------:R-:W1:Y:S01]  /*0020*/  S2R R0, SR_TID.X ;  /* 0x0000000000007919 */ /* 0x000e620000002100 */
[----:B------:R-:W2:Y:S01]  /*0030*/  LDCU.64 UR4, c[0x0][0x358] ;  /* 0x00006b00ff0477ac */ /* 0x000ea20008000a00 */
[----:B------:R-:W-:Y:S01]  /*0040*/  BSSY.RECONVERGENT B0, `(.L_x_47) ;  /* 0x0000072000007945 */ /* 0x000fe20003800200 */
[----:B------:R-:W-:-:S02]  /*0050*/  HFMA2 R15, -RZ, RZ, 0, 0 ;  /* 0x00000000ff0f7431 */ /* 0x000fc400000001ff */
[----:B------:R-:W-:Y:S01]  /*0060*/  IMAD.MOV.U32 R11, RZ, RZ, RZ ;  /* 0x000000ffff0b7224 */ /* 0x000fe200078e00ff */
[----:B------:R-:W3:Y:S01]  /*0070*/  LDCU UR6, c[0x0][0x3ac] ;  /* 0x00007580ff0677ac */ /* 0x000ee20008000800 */
[----:B------:R-:W4:Y:S01]  /*0080*/  LDCU UR7, c[0x0][0x3ac] ;  /* 0x00007580ff0777ac */ /* 0x000f220008000800 */
[----:B0-----:R-:W-:-:S05]  /*0090*/  VIADD R2, R4, 0x3 ;  /* 0x0000000304027836 */ /* 0x001fca0000000000 */
[----:B------:R-:W-:-:S04]  /*00a0*/  SHF.R.S32.HI R3, RZ, 0x1f, R2 ;  /* 0x0000001fff037819 */ /* 0x000fc80000011402 */
[----:B------:R-:W-:-:S04]  /*00b0*/  LEA.HI R3, R3, R2, RZ, 0x2 ;  /* 0x0000000203037211 */ /* 0x000fc800078f10ff */
[----:B------:R-:W-:-:S05]  /*00c0*/  SHF.R.S32.HI R3, RZ, 0x2, R3 ;  /* 0x00000002ff037819 */ /* 0x000fca0000011403 */
[----:B-1----:R-:W-:-:S05]  /*00d0*/  IMAD R6, R3, R0, RZ ;  /* 0x0000000003067224 */ /* 0x002fca00078e02ff */
[----:B------:R-:W-:-:S04]  /*00e0*/  VIADDMNMX R3, R6, R3, R4, PT ;  /* 0x0000000306037246 */ /* 0x000fc80003800104 */
[----:B------:R-:W-:-:S13]  /*00f0*/  ISETP.GE.AND P0, PT, R6, R3, PT ;  /* 0x000000030600720c */ /* 0x000fda0003f06270 */
[----:B--234-:R-:W-:Y:S05]  /*0100*/  @P0 BRA `(.L_x_48) ;  /* 0x0000000400940947 */ /* 0x01cfea0003800000 */
[C---:B------:R-:W-:Y:S01]  /*0110*/  IADD3 R4, PT, PT, -R6.reuse, R3, RZ ;  /* 0x0000000306047210 */ /* 0x040fe20007ffe1ff */
[----:B------:R-:W-:Y:S01]  /*0120*/  IMAD.IADD R3, R6, 0x1, -R3 ;  /* 0x0000000106037824 */ /* 0x000fe200078e0a03 */
[----:B------:R-:W-:Y:S01]  /*0130*/  BSSY.RECONVERGENT B1, `(.L_x_49) ;  /* 0x000004c000017945 */ /* 0x000fe20003800200 */
[----:B------:R-:W-:Y:S01]  /*0140*/  MOV R11, RZ ;  /* 0x000000ff000b7202 */ /* 0x000fe20000000f00 */
[----:B------:R-:W-:Y:S01]  /*0150*/  IMAD.MOV.U32 R9, RZ, RZ, R6 ;  /* 0x000000ffff097224 */ /* 0x000fe200078e0006 */
[----:B------:R-:W-:Y:S02]  /*0160*/  LOP3.LUT R7, R4, 0x3, RZ, 0xc0, !PT ;  /* 0x0000000304077812 */ /* 0x000fe400078ec0ff */
[----:B------:R-:W-:Y:S02]  /*0170*/  ISETP.GT.U32.AND P1, PT, R3, -0x4, PT ;  /* 0xfffffffc0300780c */ /* 0x000fe40003f24070 */
[----:B------:R-:W-:Y:S02]  /*0180*/  ISETP.NE.AND P0, PT, R7, RZ, PT ;  /* 0x000000ff0700720c */ /* 0x000fe40003f05270 */
[----:B------:R-:W-:-:S09]  /*0190*/  MOV R15, RZ ;  /* 0x000000ff000f7202 */ /* 0x000fd20000000f00 */
[----:B------:R-:W-:Y:S05]  /*01a0*/  @P1 BRA `(.L_x_50) ;  /* 0x0000000400101947 */ /* 0x000fea0003800000 */
[----:B------:R-:W0:Y:S01]  /*01b0*/  LDC.64 R2, c[0x0][0x380] ;  /* 0x0000e000ff027b82 */ /* 0x000e220000000a00 */
[----:B------:R-:W-:Y:S01]  /*01c0*/  LOP3.LUT R4, R4, 0xfffffffc, RZ, 0xc0, !PT ;  /* 0xfffffffc04047812 */ /* 0x000fe200078ec0ff */
[----:B------:R-:W-:Y:S02]  /*01d0*/  IMAD.MOV.U32 R11, RZ, RZ, RZ ;  /* 0x000000ffff0b7224 */ /* 0x000fe400078e00ff */
[----:B------:R-:W-:Y:S01]  /*01e0*/  IMAD.MOV.U32 R9, RZ, RZ, R6 ;  /* 0x000000ffff097224 */ /* 0x000fe200078e0006 */
[----:B------:R-:W-:Y:S02]  /*01f0*/  IADD3 R8, PT, PT, -R4, RZ, RZ ;  /* 0x000000ff04087210 */ /* 0x000fe40007ffe1ff */
[----:B0-----:R-:W-:-:S04]  /*0200*/  IADD3 R2, P1, PT, R2, 0x8, RZ ;  /* 0x0000000802027810 */ /* 0x001fc80007f3e0ff */
[----:B------:R-:W-:-:S09]  /*0210*/  IADD3.X R3, PT, PT, RZ, R3, RZ, P1, !PT ;  /* 0x00000003ff037210 */ /* 0x000fd20000ffe4ff */
.L_x_51:
[----:B0-----:R-:W-:-:S05]  /*0220*/  IMAD.WIDE R4, R9, 0x4, R2 ;  /* 0x0000000409047825 */ /* 0x001fca00078e0202 */
[----:B------:R-:W2:Y:S02]  /*0230*/  LDG.E R27, desc[UR4][R4.64+-0x8] ;  /* 0xfffff804041b7981 */ /* 0x000ea4000c1e1900 */
[----:B--2---:R-:W-:-:S13]  /*0240*/  ISETP.GE.AND P1, PT, R27, UR6, PT ;  /* 0x000000061b007c0c */ /* 0x004fda000bf26270 */
[----:B------:R-:W0:Y:S01]  /*0250*/  @!P1 LDC.64 R20, c[0x0][0x388] ;  /* 0x0000e200ff149b82 */ /* 0x000e220000000a00 */
[C---:B------:R-:W-:Y:S01]  /*0260*/  @!P1 IMAD.IADD R17, R6.reuse, 0x1, R15 ;  /* 0x0000000106119824 */ /* 0x040fe200078e020f */
[----:B------:R-:W-:-:S06]  /*0270*/  @P1 IADD3 R23, PT, PT, R6, R11, RZ ;  /* 0x0000000b06171210 */ /* 0x000fcc0007ffe0ff */
[----:B------:R-:W1:Y:S01]  /*0280*/  @P1 LDC.64 R12, c[0x0][0x390] ;  /* 0x0000e400ff0c1b82 */ /* 0x000e620000000a00 */
[----:B0-----:R-:W-:-:S05]  /*0290*/  @!P1 IMAD.WIDE R20, R17, 0x4, R20 ;  /* 0x0000000411149825 */ /* 0x001fca00078e0214 */
[----:B------:R0:W-:Y:S01]  /*02a0*/  @!P1 STG.E desc[UR4][R20.64], R27 ;  /* 0x0000001b14009986 */ /* 0x0001e2000c101904 */
[----:B-1----:R-:W-:-:S05]  /*02b0*/  @P1 IMAD.WIDE R22, R23, 0x4, R12 ;  /* 0x0000000417161825 */ /* 0x002fca00078e020c */
[----:B------:R1:W-:Y:S04]  /*02c0*/  @P1 STG.E desc[UR4][R22.64], R27 ;  /* 0x0000001b16001986 */ /* 0x0003e8000c101904 */
[----:B------:R-:W2:Y:S01]  /*02d0*/  LDG.E R29, desc[UR4][R4.64+-0x4] ;  /* 0xfffffc04041d7981 */ /* 0x000ea2000c1e1900 */
[----:B------:R-:W-:Y:S01]  /*02e0*/  @P1 VIADD R10, R11, 0x1 ;  /* 0x000000010b0a1836 */ /* 0x000fe20000000000 */
[----:B------:R-:W-:Y:S02]  /*02f0*/  @!P1 IADD3 R13, PT, PT, R15, 0x1, RZ ;  /* 0x000000010f0d9810 */ /* 0x000fe40007ffe0ff */
[----:B------:R-:W-:Y:S01]  /*0300*/  @P1 MOV R13, R15 ;  /* 0x0000000f000d1202 */ /* 0x000fe20000000f00 */
[----:B------:R-:W-:Y:S01]  /*0310*/  @P1 IMAD.MOV.U32 R11, RZ, RZ, R10 ;  /* 0x000000ffff0b1224 */ /* 0x000fe200078e000a */
[----:B--2---:R-:W-:-:S13]  /*0320*/  ISETP.GE.AND P2, PT, R29, UR6, PT ;  /* 0x000000061d007c0c */ /* 0x004fda000bf46270 */
[----:B------:R-:W0:Y:S01]  /*0330*/  @P2 LDC.64 R18, c[0x0][0x390] ;  /* 0x0000e400ff122b82 */ /* 0x000e220000000a00 */
[C---:B------:R-:W-:Y:S01]  /*0340*/  @P2 IMAD.IADD R15, R6.reuse, 0x1, R11 ;  /* 0x00000001060f2824 */ /* 0x040fe200078e020b */
[----:B------:R-:W-:-:S06]  /*0350*/  @!P2 IADD3 R25, PT, PT, R6, R13, RZ ;  /* 0x0000000d0619a210 */ /* 0x000fcc0007ffe0ff */
[----:B------:R-:W1:Y:S01]  /*0360*/  @!P2 LDC.64 R16, c[0x0][0x388] ;  /* 0x0000e200ff10ab82 */ /* 0x000e620000000a00 */
[----:B0-----:R-:W-:-:S05]  /*0370*/  @P2 IMAD.WIDE R20, R15, 0x4, R18 ;  /* 0x000000040f142825 */ /* 0x001fca00078e0212 */
[----:B------:R0:W-:Y:S01]  /*0380*/  @P2 STG.E desc[UR4][R20.64], R29 ;  /* 0x0000001d14002986 */ /* 0x0001e2000c101904 */
[----:B-1----:R-:W-:-:S05]  /*0390*/  @!P2 IMAD.WIDE R22, R25, 0x4, R16 ;  /* 0x000000041916a825 */ /* 0x002fca00078e0210 */
[----:B------:R1:W-:Y:S04]  /*03a0*/  @!P2 STG.E desc[UR4][R22.64], R29 ;  /* 0x0000001d1600a986 */ /* 0x0003e8000c101904 */
[----:B------:R-:W2:Y:S01]  /*03b0*/  LDG.E R27, desc[UR4][R4.64] ;  /* 0x00000004041b7981 */ /* 0x000ea2000c1e1900 */
[----:B------:R-:W-:Y:S01]  /*03c0*/  @!P2 IADD3 R10, PT, PT, R13, 0x1, RZ ;  /* 0x000000010d0aa810 */ /* 0x000fe20007ffe0ff */
[----:B------:R-:W-:Y:S02]  /*03d0*/  @P2 VIADD R19, R11, 0x1 ;  /* 0x000000010b132836 */ /* 0x000fe40000000000 */
[----:B------:R-:W-:Y:S01]  /*03e0*/  @!P2 IMAD.MOV.U32 R19, RZ, RZ, R11 ;  /* 0x000000ffff13a224 */ /* 0x000fe200078e000b */
[----:B------:R-:W-:Y:S02]  /*03f0*/  @!P2 MOV R13, R10 ;  /* 0x0000000a000da202 */ /* 0x000fe40000000f00 */
[----:B--2---:R-:W-:-:S13]  /*0400*/  ISETP.GE.AND P1, PT, R27, UR6, PT ;  /* 0x000000061b007c0c */ /* 0x004fda000bf26270 */
[----:B------:R-:W2:Y:S01]  /*0410*/  @P1 LDC.64 R16, c[0x0][0x390] ;  /* 0x0000e400ff101b82 */ /* 0x000ea20000000a00 */
[C---:B------:R-:W-:Y:S01]  /*0420*/  @P1 IMAD.IADD R11, R6.reuse, 0x1, R19 ;  /* 0x00000001060b1824 */ /* 0x040fe200078e0213 */
[----:B0-----:R-:W-:-:S06]  /*0430*/  @!P1 IADD3 R21, PT, PT, R6, R13, RZ ;  /* 0x0000000d06159210 */ /* 0x001fcc0007ffe0ff */
[----:B------:R-:W0:Y:S01]  /*0440*/  @!P1 LDC.64 R14, c[0x0][0x388] ;  /* 0x0000e200ff0e9b82 */ /* 0x000e220000000a00 */
[----:B--2---:R-:W-:-:S05]  /*0450*/  @P1 IMAD.WIDE R16, R11, 0x4, R16 ;  /* 0x000000040b101825 */ /* 0x004fca00078e0210 */
[----:B------:R2:W-:Y:S01]  /*0460*/  @P1 STG.E desc[UR4][R16.64], R27 ;  /* 0x0000001b10001986 */ /* 0x0005e2000c101904 */
[----:B0-----:R-:W-:-:S05]  /*0470*/  @!P1 IMAD.WIDE R20, R21, 0x4, R14 ;  /* 0x0000000415149825 */ /* 0x001fca00078e020e */
[----:B------:R0:W-:Y:S04]  /*0480*/  @!P1 STG.E desc[UR4][R20.64], R27 ;  /* 0x0000001b14009986 */ /* 0x0001e8000c101904 */
[----:B-1----:R-:W3:Y:S01]  /*0490*/  LDG.E R29, desc[UR4][R4.64+0x4] ;  /* 0x00000404041d7981 */ /* 0x002ee2000c1e1900 */
[----:B------:R-:W-:Y:S01]  /*04a0*/  @!P1 IADD3 R12, PT, PT, R13, 0x1, RZ ;  /* 0x000000010d0c9810 */ /* 0x000fe20007ffe0ff */
[----:B------:R-:W-:Y:S01]  /*04b0*/  @P1 VIADD R23, R19, 0x1 ;  /* 0x0000000113171836 */ /* 0x000fe20000000000 */
[----:B------:R-:W-:Y:S01]  /*04c0*/  IADD3 R9, PT, PT, R9, 0x4, RZ ;  /* 0x0000000409097810 */ /* 0x000fe20007ffe0ff */
[----:B------:R-:W-:Y:S01]  /*04d0*/  @!P1 IMAD.MOV.U32 R23, RZ, RZ, R19 ;  /* 0x000000ffff179224 */ /* 0x000fe200078e0013 */
[----:B------:R-:W-:Y:S01]  /*04e0*/  @!P1 MOV R13, R12 ;  /* 0x0000000c000d9202 */ /* 0x000fe20000000f00 */
[----:B------:R-:W-:-:S05]  /*04f0*/  VIADD R8, R8, 0x4 ;  /* 0x0000000408087836 */ /* 0x000fca0000000000 */
[----:B------:R-:W-:Y:S02]  /*0500*/  ISETP.NE.AND P1, PT, R8, RZ, PT ;  /* 0x000000ff0800720c */ /* 0x000fe40003f25270 */
[----:B---3--:R-:W-:-:S13]  /*0510*/  ISETP.GE.AND P2, PT, R29, UR6, PT ;  /* 0x000000061d007c0c */ /* 0x008fda000bf46270 */
[----:B------:R-:W2:Y:S01]  /*0520*/  @P2 LDC.64 R14, c[0x0][0x390] ;  /* 0x0000e400ff0e2b82 */ /* 0x000ea20000000a00 */
[C---:B------:R-:W-:Y:S01]  /*0530*/  @P2 IMAD.IADD R19, R6.reuse, 0x1, R23 ;  /* 0x0000000106132824 */ /* 0x040fe200078e0217 */
[----:B------:R-:W-:-:S06]  /*0540*/  @!P2 IADD3 R25, PT, PT, R6, R13, RZ ;  /* 0x0000000d0619a210 */ /* 0x000fcc0007ffe0ff */
[----:B------:R-:W1:Y:S01]  /*0550*/  @!P2 LDC.64 R10, c[0x0][0x388] ;  /* 0x0000e200ff0aab82 */ /* 0x000e620000000a00 */
[----:B--2---:R-:W-:Y:S01]  /*0560*/  @P2 IMAD.WIDE R16, R19, 0x4, R14 ;  /* 0x0000000413102825 */ /* 0x004fe200078e020e */
[----:B------:R-:W-:Y:S02]  /*0570*/  @P2 MOV R15, R13 ;  /* 0x0000000d000f2202 */ /* 0x000fe40000000f00 */
[----:B------:R-:W-:Y:S02]  /*0580*/  @!P2 IADD3 R15, PT, PT, R13, 0x1, RZ ;  /* 0x000000010d0fa810 */ /* 0x000fe40007ffe0ff */
[----:B------:R0:W-:Y:S01]  /*0590*/  @P2 STG.E desc[UR4][R16.64], R29 ;  /* 0x0000001d10002986 */ /* 0x0001e2000c101904 */
[----:B-1----:R-:W-:-:S04]  /*05a0*/  @!P2 IMAD.WIDE R4, R25, 0x4, R10 ;  /* 0x000000041904a825 */ /* 0x002fc800078e020a */
[----:B------:R-:W-:Y:S01]  /*05b0*/  @P2 VIADD R11, R23, 0x1 ;  /* 0x00000001170b2836 */ /* 0x000fe20000000000 */
[----:B------:R0:W-:Y:S01]  /*05c0*/  @!P2 STG.E desc[UR4][R4.64], R29 ;  /* 0x0000001d0400a986 */ /* 0x0001e2000c101904 */
[----:B------:R-:W-:Y:S01]  /*05d0*/  @!P2 IMAD.MOV.U32 R11, RZ, RZ, R23 ;  /* 0x000000ffff0ba224 */ /* 0x000fe200078e0017 */
[----:B------:R-:W-:Y:S06]  /*05e0*/  @P1 BRA `(.L_x_51) ;  /* 0xfffffffc000c1947 */ /* 0x000fec000383ffff */
.L_x_50:
[----:B------:R-:W-:Y:S05]  /*05f0*/  BSYNC.RECONVERGENT B1 ;  /* 0x0000000000017941 */ /* 0x000fea0003800200 */
.L_x_49:
[----:B------:R-:W-:Y:S05]  /*0600*/  @!P0 BRA `(.L_x_48) ;  /* 0x0000000000548947 */ /* 0x000fea0003800000 */
[----:B------:R-:W1:Y:S01]  /*0610*/  LDC.64 R2, c[0x0][0x380] ;  /* 0x0000e000ff027b82 */ /* 0x000e620000000a00 */
[----:B------:R-:W-:-:S07]  /*0620*/  IMAD.MOV R7, RZ, RZ, -R7 ;  /* 0x000000ffff077224 */ /* 0x000fce00078e0a07 */
.L_x_52:
[----:B012---:R-:W-:-:S06]  /*0630*/  IMAD.WIDE R4, R9, 0x4, R2 ;  /* 0x0000000409047825 */ /* 0x007fcc00078e0202 */
[----:B------:R-:W2:Y:S01]  /*0640*/  LDG.E R5, desc[UR4][R4.64] ;  /* 0x0000000404057981 */ /* 0x000ea2000c1e1900 */
[----:B------:R-:W-:Y:S01]  /*0650*/  IADD3 R7, PT, PT, R7, 0x1, RZ ;  /* 0x0000000107077810 */ /* 0x000fe20007ffe0ff */
[----:B------:R-:W-:-:S03]  /*0660*/  VIADD R9, R9, 0x1 ;  /* 0x0000000109097836 */ /* 0x000fc60000000000 */
[----:B------:R-:W-:Y:S02]  /*0670*/  ISETP.NE.AND P1, PT, R7, RZ, PT ;  /* 0x000000ff0700720c */ /* 0x000fe40003f25270 */
[----:B--2---:R-:W-:-:S13]  /*0680*/  ISETP.GE.AND P0, PT, R5, UR7, PT ;  /* 0x0000000705007c0c */ /* 0x004fda000bf06270 */
[----:B------:R-:W0:Y:S01]  /*0690*/  @P0 LDC.64 R12, c[0x0][0x390] ;  /* 0x0000e400ff0c0b82 */ /* 0x000e220000000a00 */
[C---:B------:R-:W-:Y:S01]  /*06a0*/  @P0 IADD3 R17, PT, PT, R6.reuse, R11, RZ ;  /* 0x0000000b06110210 */ /* 0x040fe20007ffe0ff */
[----:B------:R-:W-:Y:S01]  /*06b0*/  @!P0 IMAD.IADD R21, R6, 0x1, R15 ;  /* 0x0000000106158824 */ /* 0x000fe200078e020f */
[----:B------:R-:W-:Y:S01]  /*06c0*/  @!P0 IADD3 R4, PT, PT, R15, 0x1, RZ ;  /* 0x000000010f048810 */ /* 0x000fe20007ffe0ff */
[----:B------:R-:W-:-:S03]  /*06d0*/  @P0 VIADD R8, R11, 0x1 ;  /* 0x000000010b080836 */ /* 0x000fc60000000000 */
[----:B------:R-:W-:Y:S01]  /*06e0*/  @!P0 MOV R15, R4 ;  /* 0x00000004000f8202 */ /* 0x000fe20000000f00 */
[----:B------:R-:W1:Y:S01]  /*06f0*/  @!P0 LDC.64 R18, c[0x0][0x388] ;  /* 0x0000e200ff128b82 */ /* 0x000e620000000a00 */
[----:B------:R-:W-:Y:S02]  /*0700*/  @P0 IMAD.MOV.U32 R11, RZ, RZ, R8 ;  /* 0x000000ffff0b0224 */ /* 0x000fe400078e0008 */
[----:B0-----:R-:W-:-:S05]  /*0710*/  @P0 IMAD.WIDE R16, R17, 0x4, R12 ;  /* 0x0000000411100825 */ /* 0x001fca00078e020c */
[----:B------:R2:W-:Y:S01]  /*0720*/  @P0 STG.E desc[UR4][R16.64], R5 ;  /* 0x0000000510000986 */ /* 0x0005e2000c101904 */
[----:B-1----:R-:W-:-:S05]  /*0730*/  @!P0 IMAD.WIDE R12, R21, 0x4, R18 ;  /* 0x00000004150c8825 */ /* 0x002fca00078e0212 */
[----:B------:R2:W-:Y:S01]  /*0740*/  @!P0 STG.E desc[UR4][R12.64], R5 ;  /* 0x000000050c008986 */ /* 0x0005e2000c101904 */
[----:B------:R-:W-:Y:S05]  /*0750*/  @P1 BRA `(.L_x_52) ;  /* 0xfffffffc00b41947 */ /* 0x000fea000383ffff */
.L_x_48:
[----:B------:R-:W-:Y:S05]  /*0760*/  BSYNC.RECONVERGENT B0 ;  /* 0x0000000000007941 */ /* 0x000fea0003800200 */
.L_x_47:
[----:B------:R-:W1:Y:S08]  /*0770*/  LDC.64 R2, c[0x0][0x398] ;  /* 0x0000e600ff027b82 */ /* 0x000e700000000a00 */
[----:B0-2---:R-:W0:Y:S01]  /*0780*/  LDC.64 R4, c[0x0][0x3a0] ;  /* 0x0000e800ff047b82 */ /* 0x005e220000000a00 */
[----:B-1----:R-:W-:-:S05]  /*0790*/  IMAD.WIDE.U32 R2, R0, 0x4, R2 ;  /* 0x0000000400027825 */ /* 0x002fca00078e0002 */
[----:B------:R-:W-:Y:S01]  /*07a0*/  STG.E desc[UR4][R2.64], R15 ;  /* 0x0000000f02007986 */ /* 0x000fe2000c101904 */
[----:B0-----:R-:W-:-:S05]  /*07b0*/  IMAD.WIDE.U32 R4, R0, 0x4, R4 ;  /* 0x0000000400047825 */ /* 0x001fca00078e0004 */
[----:B------:R-:W-:Y:S01]  /*07c0*/  STG.E desc[UR4][R4.64], R11 ;  /* 0x0000000b04007986 */ /* 0x000fe2000c101904 */
[----:B------:R-:W-:Y:S05]  /*07d0*/  EXIT ;  /* 0x000000000000794d */ /* 0x000fea0003800000 */
.L_x_53:
        /* <DEDUP_REMOVED lines=10> */
.L_x_63:


//--------------------- .nv.shared.reserved.0     --------------------------
	.section	.nv.shared.reserved.0,"aw",@nobits
	.weak		__nv_reservedSMEM_offset_0_alias
	.size		__nv_reservedSMEM_offset_0_alias, 0, 64
	.other		__nv_reservedSMEM_offset_0_alias,@"STO_CUDA_RESERVED_SHARED STV_DEFAULT"
__nv_reservedSMEM_offset_0_alias:
	.zero		0
	.zero		64


//--------------------- .nv.constant0._Z15partitionPhase2PiS_S_S_S_i --------------------------
	.section	.nv.constant0._Z15partitionPhase2PiS_S_S_S_i,"a",@progbits
	.sectionflags	@""
	.align	4
.nv.constant0._Z15partitionPhase2PiS_S_S_S_i:
	.zero		940


//--------------------- .nv.constant0._Z15partitionPhase1PiS_S_S_S_ii --------------------------
	.section	.nv.constant0._Z15partitionPhase1PiS_S_S_S_ii,"a",@progbits
	.sectionflags	@""
	.align	4
.nv.constant0._Z15partitionPhase1PiS_S_S_S_ii:
	.zero		944


//--------------------- SYMBOLS --------------------------

	.type		.nv.reservedSmem.offset0,@object
	.size		.nv.reservedSmem.offset0,0x4
